// auto-generated by cutlass_sweep.conv — config: {"arch": "sm_90", "cluster_m": 1, "cluster_n": 1, "conv_kind": "wgrad", "dtype": "bf16", "ndim": 3, "tile_k": 64, "tile_m": 256, "tile_n": 128}
#include "cutlass/cutlass.h"
#include "cute/tensor.hpp"
#include "cutlass/kernel_hardware_info.hpp"
#include "cutlass/conv/convolution.h"
#include "cutlass/conv/dispatch_policy.hpp"
#include "cutlass/conv/collective/collective_builder.hpp"
#include "cutlass/conv/kernel/conv_universal.hpp"
#include "cutlass/conv/device/conv_universal_adapter.hpp"
#include "cutlass/epilogue/collective/collective_builder.hpp"

using namespace cute;
using Elem = cutlass::bfloat16_t;
using Acc  = float;
using LayoutAB = cutlass::layout::TensorNDHWC;
using LayoutC  = cutlass::layout::TensorKCSRT;
constexpr auto ConvOp = cutlass::conv::Operator::kWgrad;
using TileShape    = Shape<_256, Shape<_128>, Shape<_64>>;
using ClusterShape = Shape<_1, _1, _1>;

using CollectiveEpilogue = typename cutlass::epilogue::collective::CollectiveBuilder<
    cutlass::arch::Sm90, cutlass::arch::OpClassTensorOp,
    TileShape, ClusterShape,
    cutlass::epilogue::collective::EpilogueTileAuto,
    Acc, Acc,
    Elem, LayoutC, 128 / cutlass::sizeof_bits<Elem>::value,
    Elem, LayoutC, 128 / cutlass::sizeof_bits<Elem>::value,
    cutlass::epilogue::collective::EpilogueScheduleAuto
  >::CollectiveOp;

using CollectiveMainloop = typename cutlass::conv::collective::CollectiveBuilder<
    cutlass::arch::Sm90, cutlass::arch::OpClassTensorOp, ConvOp,
    Elem, LayoutAB, 128 / cutlass::sizeof_bits<Elem>::value,
    Elem, LayoutAB, 128 / cutlass::sizeof_bits<Elem>::value,
    Acc,
    TileShape, ClusterShape,
    cutlass::conv::collective::StageCountAutoCarveout<
        static_cast<int>(sizeof(typename CollectiveEpilogue::SharedStorage))>,
    cutlass::conv::collective::KernelScheduleAuto
  >::CollectiveOp;

using ProblemShape = cutlass::conv::ConvProblemShape<
    ConvOp, CollectiveMainloop::DispatchPolicy::NumSpatialDimensions>;
using ConvKernel = cutlass::conv::kernel::ConvUniversal<
    ProblemShape, CollectiveMainloop, CollectiveEpilogue>;
using Conv = cutlass::conv::device::ConvUniversalAdapter<ConvKernel>;

auto* _anchor = &cutlass::device_kernel<ConvKernel>;


// ===== COMPILED SASS (sm_90a) =====

	.target	sm_90a

	.elftype	@"ET_EXEC"


//--------------------- .note.nv.tkinfo           --------------------------
	.section	.note.nv.tkinfo,"",@"SHT_NOTE"
	.sectionflags	@"SHF_NOTE_NV_TKINFO"
	.tkinfo
        /*0018*/ 	.word	0x00000002
        /*0030*/ 	.string	""
        /*0030*/ 	.string	"ptxas"
        /*0030*/ 	.string	"Cuda compilation tools, release 13.0, V13.0.88"
        /*0030*/ 	.string	"Build cuda_13.0.r13.0/compiler.36424714_0"
        /*0030*/ 	.string	"-arch sm_90a -m 64 "



//--------------------- .note.nv.cuinfo           --------------------------
	.section	.note.nv.cuinfo,"",@"SHT_NOTE"
	.sectionflags	@"SHF_NOTE_NV_CUINFO"
        /*0018*/ 	.short	0x0002
        /*001a*/ 	.short	0x005a
        /*001c*/ 	.short	0x0082
	.zero		2


//--------------------- .nv.info                  --------------------------
	.section	.nv.info,"",@"SHT_CUDA_INFO"
	.align	4


	//----- nvinfo : EIATTR_REGCOUNT
	.align		4
        /*0000*/ 	.byte	0x04, 0x2f
        /*0002*/ 	.short	(.L_12 - .L_11)
	.align		4
.L_11:
        /*0004*/ 	.word	index@(_ZN7cutlass13device_kernelINS_4conv6kernel13ConvUniversalINS1_16ConvProblemShapeILNS1_8OperatorE2ELi3EEENS1_10collective14CollectiveConvINS1_46MainloopSm90TmaGmmaWarpSpecializedImplicitGemmILS5_2ELi4ELi3EN4cute5tupleIJNSA_1CILi1EEESD_SD_EEENS1_36KernelImplicitTmaWarpSpecializedSm90ELi1EEENSB_IJNSC_ILi256EEENSB_IJNSC_ILi128EEEEEENSB_IJNSC_ILi64EEEEEEEEENS_10bfloat16_tESN_NSA_8TiledMMAINSA_8MMA_AtomIJNSA_4SM904GMMA28MMA_64x128x16_F32BF16BF16_SSILNSR_5MajorE1ELST_1ELNSR_7ScaleInE1ELSU_1EEEEEENSA_6LayoutISE_NSB_IJNSC_ILi0EEESY_SY_EEEEENSB_IJNSA_10UnderscoreES11_S11_EEEEENS7_6detail26Sm90ImplicitGemmTileTraitsINSA_13SM90_TMA_LOADENSA_14ComposedLayoutINSA_7SwizzleILi3ELi4ELi3EEENSA_18smem_ptr_flag_bitsILi16EEENSX_INSB_IJNSB_IJSK_NSC_ILi4EEEEEENSB_IJNSC_ILi8EEES1E_EEENSB_IJSD_S1C_EEEEEENSB_IJNSB_IJSD_NSC_ILi4096EEEEEENSB_IJSK_NSC_ILi512EEEEEENSB_IJSY_NSC_ILi16384EEEEEEEEEEEEEvEENS15_INSA_20SM90_TMA_LOAD_IM2COLENS17_IS19_S1B_NSX_INSB_IJNSB_IJSK_NSC_ILi2EEEEEES1F_S1G_EEENSB_IJS1J_S1L_NSB_IJSY_NSC_ILi8192EEEEEEEEEEEEEvEEEENS_8epilogue10collective6detail29Sm90TmaWarpSpecializedAdapterINS24_15DefaultEpilogueISN_NSB_IJlNSB_IJSD_lllEEESY_EEES29_NS23_6thread17LinearCombinationISN_Li1EffLNS2A_9ScaleType4KindE0ELNS_15FloatRoundStyleE2ESN_EENS_4gemm15EpilogueDefaultEEEEEvvEEEEvNT_6ParamsE)
        /*0008*/ 	.word	0x000000ff


	//----- nvinfo : EIATTR_FRAME_SIZE
	.align		4
.L_12:
        /*000c*/ 	.byte	0x04, 0x11
        /*000e*/ 	.short	(.L_14 - .L_13)
	.align		4
.L_13:
        /*0010*/ 	.word	index@(_ZN7cutlass13device_kernelINS_4conv6kernel13ConvUniversalINS1_16ConvProblemShapeILNS1_8OperatorE2ELi3EEENS1_10collective14CollectiveConvINS1_46MainloopSm90TmaGmmaWarpSpecializedImplicitGemmILS5_2ELi4ELi3EN4cute5tupleIJNSA_1CILi1EEESD_SD_EEENS1_36KernelImplicitTmaWarpSpecializedSm90ELi1EEENSB_IJNSC_ILi256EEENSB_IJNSC_ILi128EEEEEENSB_IJNSC_ILi64EEEEEEEEENS_10bfloat16_tESN_NSA_8TiledMMAINSA_8MMA_AtomIJNSA_4SM904GMMA28MMA_64x128x16_F32BF16BF16_SSILNSR_5MajorE1ELST_1ELNSR_7ScaleInE1ELSU_1EEEEEENSA_6LayoutISE_NSB_IJNSC_ILi0EEESY_SY_EEEEENSB_IJNSA_10UnderscoreES11_S11_EEEEENS7_6detail26Sm90ImplicitGemmTileTraitsINSA_13SM90_TMA_LOADENSA_14ComposedLayoutINSA_7SwizzleILi3ELi4ELi3EEENSA_18smem_ptr_flag_bitsILi16EEENSX_INSB_IJNSB_IJSK_NSC_ILi4EEEEEENSB_IJNSC_ILi8EEES1E_EEENSB_IJSD_S1C_EEEEEENSB_IJNSB_IJSD_NSC_ILi4096EEEEEENSB_IJSK_NSC_ILi512EEEEEENSB_IJSY_NSC_ILi16384EEEEEEEEEEEEEvEENS15_INSA_20SM90_TMA_LOAD_IM2COLENS17_IS19_S1B_NSX_INSB_IJNSB_IJSK_NSC_ILi2EEEEEES1F_S1G_EEENSB_IJS1J_S1L_NSB_IJSY_NSC_ILi8192EEEEEEEEEEEEEvEEEENS_8epilogue10collective6detail29Sm90TmaWarpSpecializedAdapterINS24_15DefaultEpilogueISN_NSB_IJlNSB_IJSD_lllEEESY_EEES29_NS23_6thread17LinearCombinationISN_Li1EffLNS2A_9ScaleType4KindE0ELNS_15FloatRoundStyleE2ESN_EENS_4gemm15EpilogueDefaultEEEEEvvEEEEvNT_6ParamsE)
        /*0014*/ 	.word	0x000003e8


	//----- nvinfo : EIATTR_MIN_STACK_SIZE
	.align		4
.L_14:
        /*0018*/ 	.byte	0x04, 0x12
        /*001a*/ 	.short	(.L_16 - .L_15)
	.align		4
.L_15:
        /*001c*/ 	.word	index@(_ZN7cutlass13device_kernelINS_4conv6kernel13ConvUniversalINS1_16ConvProblemShapeILNS1_8OperatorE2ELi3EEENS1_10collective14CollectiveConvINS1_46MainloopSm90TmaGmmaWarpSpecializedImplicitGemmILS5_2ELi4ELi3EN4cute5tupleIJNSA_1CILi1EEESD_SD_EEENS1_36KernelImplicitTmaWarpSpecializedSm90ELi1EEENSB_IJNSC_ILi256EEENSB_IJNSC_ILi128EEEEEENSB_IJNSC_ILi64EEEEEEEEENS_10bfloat16_tESN_NSA_8TiledMMAINSA_8MMA_AtomIJNSA_4SM904GMMA28MMA_64x128x16_F32BF16BF16_SSILNSR_5MajorE1ELST_1ELNSR_7ScaleInE1ELSU_1EEEEEENSA_6LayoutISE_NSB_IJNSC_ILi0EEESY_SY_EEEEENSB_IJNSA_10UnderscoreES11_S11_EEEEENS7_6detail26Sm90ImplicitGemmTileTraitsINSA_13SM90_TMA_LOADENSA_14ComposedLayoutINSA_7SwizzleILi3ELi4ELi3EEENSA_18smem_ptr_flag_bitsILi16EEENSX_INSB_IJNSB_IJSK_NSC_ILi4EEEEEENSB_IJNSC_ILi8EEES1E_EEENSB_IJSD_S1C_EEEEEENSB_IJNSB_IJSD_NSC_ILi4096EEEEEENSB_IJSK_NSC_ILi512EEEEEENSB_IJSY_NSC_ILi16384EEEEEEEEEEEEEvEENS15_INSA_20SM90_TMA_LOAD_IM2COLENS17_IS19_S1B_NSX_INSB_IJNSB_IJSK_NSC_ILi2EEEEEES1F_S1G_EEENSB_IJS1J_S1L_NSB_IJSY_NSC_ILi8192EEEEEEEEEEEEEvEEEENS_8epilogue10collective6detail29Sm90TmaWarpSpecializedAdapterINS24_15DefaultEpilogueISN_NSB_IJlNSB_IJSD_lllEEESY_EEES29_NS23_6thread17LinearCombinationISN_Li1EffLNS2A_9ScaleType4KindE0ELNS_15FloatRoundStyleE2ESN_EENS_4gemm15EpilogueDefaultEEEEEvvEEEEvNT_6ParamsE)
        /*0020*/ 	.word	0x000003e8
.L_16:


//--------------------- .nv.compat                --------------------------
	.section	.nv.compat,"",@"SHT_CUDA_COMPAT_INFO"
	.align	4
        /*0000*/ 	.byte	0x02, 0x09, 0x01, 0x00, 0x02, 0x02, 0x04, 0x00, 0x02, 0x05, 0x05, 0x00, 0x03, 0x07, 0x01, 0x01
        /*0010*/ 	.byte	0x02, 0x03, 0x01, 0x00, 0x02, 0x06, 0x01, 0x00, 0x04, 0x0b, 0x08, 0x00, 0x00, 0x00, 0x00, 0x00
        /*0020*/ 	.byte	0x00, 0x00, 0x00, 0x00


//--------------------- .nv.info._ZN7cutlass13device_kernelINS_4conv6kernel13ConvUniversalINS1_16ConvProblemShapeILNS1_8OperatorE2ELi3EEENS1_10collective14CollectiveConvINS1_46MainloopSm90TmaGmmaWarpSpecializedImplicitGemmILS5_2ELi4ELi3EN4cute5tupleIJNSA_1CILi1EEESD_SD_EEENS1_36KernelImplicitTmaWarpSpecializedSm90ELi1EEENSB_IJNSC_ILi256EEENSB_IJNSC_ILi128EEEEEENSB_IJNSC_ILi64EEEEEEEEENS_10bfloat16_tESN_NSA_8TiledMMAINSA_8MMA_AtomIJNSA_4SM904GMMA28MMA_64x128x16_F32BF16BF16_SSILNSR_5MajorE1ELST_1ELNSR_7ScaleInE1ELSU_1EEEEEENSA_6LayoutISE_NSB_IJNSC_ILi0EEESY_SY_EEEEENSB_IJNSA_10UnderscoreES11_S11_EEEEENS7_6detail26Sm90ImplicitGemmTileTraitsINSA_13SM90_TMA_LOADENSA_14ComposedLayoutINSA_7SwizzleILi3ELi4ELi3EEENSA_18smem_ptr_flag_bitsILi16EEENSX_INSB_IJNSB_IJSK_NSC_ILi4EEEEEENSB_IJNSC_ILi8EEES1E_EEENSB_IJSD_S1C_EEEEEENSB_IJNSB_IJSD_NSC_ILi4096EEEEEENSB_IJSK_NSC_ILi512EEEEEENSB_IJSY_NSC_ILi16384EEEEEEEEEEEEEvEENS15_INSA_20SM90_TMA_LOAD_IM2COLENS17_IS19_S1B_NSX_INSB_IJNSB_IJSK_NSC_ILi2EEEEEES1F_S1G_EEENSB_IJS1J_S1L_NSB_IJSY_NSC_ILi8192EEEEEEEEEEEEEvEEEENS_8epilogue10collective6detail29Sm90TmaWarpSpecializedAdapterINS24_15DefaultEpilogueISN_NSB_IJlNSB_IJSD_lllEEESY_EEES29_NS23_6thread17LinearCombinationISN_Li1EffLNS2A_9ScaleType4KindE0ELNS_15FloatRoundStyleE2ESN_EENS_4gemm15EpilogueDefaultEEEEEvvEEEEvNT_6ParamsE --------------------------
	.section	.nv.info._ZN7cutlass13device_kernelINS_4conv6kernel13ConvUniversalINS1_16ConvProblemShapeILNS1_8OperatorE2ELi3EEENS1_10collective14CollectiveConvINS1_46MainloopSm90TmaGmmaWarpSpecializedImplicitGemmILS5_2ELi4ELi3EN4cute5tupleIJNSA_1CILi1EEESD_SD_EEENS1_36KernelImplicitTmaWarpSpecializedSm90ELi1EEENSB_IJNSC_ILi256EEENSB_IJNSC_ILi128EEEEEENSB_IJNSC_ILi64EEEEEEEEENS_10bfloat16_tESN_NSA_8TiledMMAINSA_8MMA_AtomIJNSA_4SM904GMMA28MMA_64x128x16_F32BF16BF16_SSILNSR_5MajorE1ELST_1ELNSR_7ScaleInE1ELSU_1EEEEEENSA_6LayoutISE_NSB_IJNSC_ILi0EEESY_SY_EEEEENSB_IJNSA_10UnderscoreES11_S11_EEEEENS7_6detail26Sm90ImplicitGemmTileTraitsINSA_13SM90_TMA_LOADENSA_14ComposedLayoutINSA_7SwizzleILi3ELi4ELi3EEENSA_18smem_ptr_flag_bitsILi16EEENSX_INSB_IJNSB_IJSK_NSC_ILi4EEEEEENSB_IJNSC_ILi8EEES1E_EEENSB_IJSD_S1C_EEEEEENSB_IJNSB_IJSD_NSC_ILi4096EEEEEENSB_IJSK_NSC_ILi512EEEEEENSB_IJSY_NSC_ILi16384EEEEEEEEEEEEEvEENS15_INSA_20SM90_TMA_LOAD_IM2COLENS17_IS19_S1B_NSX_INSB_IJNSB_IJSK_NSC_ILi2EEEEEES1F_S1G_EEENSB_IJS1J_S1L_NSB_IJSY_NSC_ILi8192EEEEEEEEEEEEEvEEEENS_8epilogue10collective6detail29Sm90TmaWarpSpecializedAdapterINS24_15DefaultEpilogueISN_NSB_IJlNSB_IJSD_lllEEESY_EEES29_NS23_6thread17LinearCombinationISN_Li1EffLNS2A_9ScaleType4KindE0ELNS_15FloatRoundStyleE2ESN_EENS_4gemm15EpilogueDefaultEEEEEvvEEEEvNT_6ParamsE,"",@"SHT_CUDA_INFO"
	.sectionflags	@""
	.align	4


	//----- nvinfo : EIATTR_CUDA_API_VERSION
	.align		4
        /*0000*/ 	.byte	0x04, 0x37
        /*0002*/ 	.short	(.L_18 - .L_17)
.L_17:
        /*0004*/ 	.word	0x00000082


	//----- nvinfo : EIATTR_KPARAM_INFO
	.align		4
.L_18:
        /*0008*/ 	.byte	0x04, 0x17
        /*000a*/ 	.short	(.L_20 - .L_19)
.L_19:
        /*000c*/ 	.word	0x00000000
        /*0010*/ 	.short	0x0000
        /*0012*/ 	.short	0x0070
        /*0014*/ 	.byte	0x00, 0xf0, 0x01, 0x10


	//----- nvinfo : EIATTR_SPARSE_MMA_MASK
	.align		4
.L_20:
        /*0018*/ 	.byte	0x03, 0x50
        /*001a*/ 	.short	0x0000


	//----- nvinfo : EIATTR_MAXREG_COUNT
	.align		4
        /*001c*/ 	.byte	0x03, 0x1b
        /*001e*/ 	.short	0x00ff


	//----- nvinfo : EIATTR_NUM_BARRIERS
	.align		4
        /*0020*/ 	.byte	0x02, 0x4c
        /*0022*/ 	.byte	0x01
	.zero		1


	//----- nvinfo : EIATTR_ANNOTATIONS
	.align		4
        /*0024*/ 	.byte	0x04, 0x55
        /*0026*/ 	.short	(.L_22 - .L_21)


	//   ....[0]....
.L_21:
        /*0028*/ 	.word	0x00000001
        /*002c*/ 	.byte	0x60, 0x0d, 0x00, 0x00, 0x01, 0x00, 0x00, 0x00, 0xa0, 0x0d, 0x00, 0x00, 0x01, 0x00, 0x00, 0x00
        /* <DEDUP_REMOVED lines=368> */
        /*173c*/ 	.byte	0xf0, 0x45, 0x01, 0x00, 0x01, 0x00, 0x00, 0x00, 0x30, 0x46, 0x01, 0x00


	//----- nvinfo : EIATTR_MERCURY_ISA_VERSION
	.align		4
.L_22:
        /*1748*/ 	.byte	0x03, 0x5f
        /*174a*/ 	.short	0x0101


	//----- nvinfo : EIATTR_COOP_GROUP_MASK_REGIDS
	.align		4
        /*174c*/ 	.byte	0x04, 0x29
        /*174e*/ 	.short	(.L_24 - .L_23)


	//   ....[0]....
.L_23:
        /*1750*/ 	.word	0xffffffff


	//   ....[1]....
        /*1754*/ 	.word	0xffffffff


	//   ....[2]....
        /*1758*/ 	.word	0xffffffff


	//----- nvinfo : EIATTR_COOP_GROUP_INSTR_OFFSETS
	.align		4
.L_24:
        /*175c*/ 	.byte	0x04, 0x28
        /*175e*/ 	.short	(.L_26 - .L_25)


	//   ....[0]....
.L_25:
        /*1760*/ 	.word	0x00000060


	//   ....[1]....
        /*1764*/ 	.word	0x00000090


	//   ....[2]....
        /*1768*/ 	.word	0x00000190


	//----- nvinfo : EIATTR_MBARRIER_INSTR_OFFSETS
	.align		4
.L_26:
        /*176c*/ 	.byte	0x04, 0x39
        /*176e*/ 	.short	(.L_28 - .L_27)


	//   ....[0]....
.L_27:
        /*1770*/ 	.word	0x000002e0
        /*1774*/ 	.word	0x000000ff
        /*1778*/ 	.word	0x00030000
        /*177c*/ 	.short	0x0100
        /*177e*/ 	.byte	0x07
	.zero		1


	//   ....[1]....
        /*1780*/ 	.word	0x000002f0
        /*1784*/ 	.word	0x000000ff
        /*1788*/ 	.word	0x00030020
        /*178c*/ 	.short	0x0100
        /*178e*/ 	.byte	0x07
	.zero		1


	//   ....[2]....
        /*1790*/ 	.word	0x00000300
        /*1794*/ 	.word	0x000000ff
        /*1798*/ 	.word	0x00030008
        /*179c*/ 	.short	0x0100
        /*179e*/ 	.byte	0x07
	.zero		1


	//   ....[3]....
        /*17a0*/ 	.word	0x00000310
        /*17a4*/ 	.word	0x000000ff
        /*17a8*/ 	.word	0x00030028
        /*17ac*/ 	.short	0x0100
        /*17ae*/ 	.byte	0x07
	.zero		1


	//   ....[4]....
        /*17b0*/ 	.word	0x00000320
        /*17b4*/ 	.word	0x000000ff
        /*17b8*/ 	.word	0x00030010
        /*17bc*/ 	.short	0x0100
        /*17be*/ 	.byte	0x07
	.zero		1


	//   ....[5]....
        /*17c0*/ 	.word	0x00000330
        /*17c4*/ 	.word	0x000000ff
        /*17c8*/ 	.word	0x00030030
        /*17cc*/ 	.short	0x0100
        /*17ce*/ 	.byte	0x07
	.zero		1


	//   ....[6]....
        /*17d0*/ 	.word	0x00000340
        /*17d4*/ 	.word	0x000000ff
        /*17d8*/ 	.word	0x00030018
        /*17dc*/ 	.short	0x0100
        /*17de*/ 	.byte	0x07
	.zero		1


	//   ....[7]....
        /*17e0*/ 	.word	0x00000350
        /*17e4*/ 	.word	0x000000ff
        /*17e8*/ 	.word	0x00030038
        /*17ec*/ 	.short	0x0100
        /*17ee*/ 	.byte	0x07
	.zero		1


	//   ....[8]....
        /*17f0*/ 	.word	0x00001840
        /*17f4*/ 	.word	0x00000003
        /*17f8*/ 	.word	0x00030000
        /*17fc*/ 	.short	0x010a
        /*17fe*/ 	.byte	0x3f
	.zero		1


	//   ....[9]....
        /*1800*/ 	.word	0x00003c50
        /*1804*/ 	.word	0x00000000
        /*1808*/ 	.word	0x00030000
        /*180c*/ 	.short	0x010a
        /*180e*/ 	.byte	0x3f
	.zero		1


	//   ....[10]....
        /*1810*/ 	.word	0x000064b0
        /*1814*/ 	.word	0x000000ff
        /*1818*/ 	.word	0x00000000
        /*181c*/ 	.short	0x0101
        /*181e*/ 	.byte	0x0c
	.zero		1


	//   ....[11]....
        /*1820*/ 	.word	0x000066c0
        /*1824*/ 	.word	0x000000ff
        /*1828*/ 	.word	0x00000000
        /*182c*/ 	.short	0x0101
        /*182e*/ 	.byte	0x04
	.zero		1


	//   ....[12]....
        /*1830*/ 	.word	0x00019830
        /*1834*/ 	.word	0x00000005
        /*1838*/ 	.word	0x00030020
        /*183c*/ 	.short	0x010a
        /*183e*/ 	.byte	0x3f
	.zero		1


	//   ....[13]....
        /*1840*/ 	.word	0x0001a140
        /*1844*/ 	.word	0x00000003
        /*1848*/ 	.word	0x00000000
        /*184c*/ 	.short	0x010a
        /*184e*/ 	.byte	0x3f
	.zero		1


	//   ....[14]....
        /*1850*/ 	.word	0x0001a210
        /*1854*/ 	.word	0x00000003
        /*1858*/ 	.word	0x00000000
        /*185c*/ 	.short	0x010a
        /*185e*/ 	.byte	0x3f
	.zero		1


	//   ....[15]....
        /*1860*/ 	.word	0x0001a2e0
        /*1864*/ 	.word	0x00000003
        /*1868*/ 	.word	0x00000000
        /*186c*/ 	.short	0x010a
        /*186e*/ 	.byte	0x3f
	.zero		1


	//   ....[16]....
        /*1870*/ 	.word	0x0001a3b0
        /*1874*/ 	.word	0x00000003
        /*1878*/ 	.word	0x00000000
        /*187c*/ 	.short	0x010a
        /*187e*/ 	.byte	0x3f
	.zero		1


	//----- nvinfo : EIATTR_NUM_MBARRIERS
	.align		4
.L_28:
        /*1880*/ 	.byte	0x03, 0x38
        /*1882*/ 	.short	0x0008


	//----- nvinfo : EIATTR_EXIT_INSTR_OFFSETS
	.align		4
        /*1884*/ 	.byte	0x04, 0x1c
        /*1886*/ 	.short	(.L_30 - .L_29)


	//   ....[0]....
.L_29:
        /*1888*/ 	.word	0x00000d50


	//   ....[1]....
        /*188c*/ 	.word	0x00006a40


	//   ....[2]....
        /*1890*/ 	.word	0x00006a90


	//   ....[3]....
        /*1894*/ 	.word	0x00006b00


	//   ....[4]....
        /*1898*/ 	.word	0x00013c00


	//   ....[5]....
        /*189c*/ 	.word	0x00013c40


	//   ....[6]....
        /*18a0*/ 	.word	0x00019530


	//   ....[7]....
        /*18a4*/ 	.word	0x00019560


	//   ....[8]....
        /*18a8*/ 	.word	0x00019580


	//   ....[9]....
        /*18ac*/ 	.word	0x0001a010


	//   ....[10]....
        /*18b0*/ 	.word	0x0001a3e0


	//----- nvinfo : EIATTR_MAX_THREADS
	.align		4
.L_30:
        /*18b4*/ 	.byte	0x04, 0x05
        /*18b6*/ 	.short	(.L_32 - .L_31)
.L_31:
        /*18b8*/ 	.word	0x00000100
        /*18bc*/ 	.word	0x00000001
        /*18c0*/ 	.word	0x00000001


	//----- nvinfo : EIATTR_CRS_STACK_SIZE
	.align		4
.L_32:
        /*18c4*/ 	.byte	0x04, 0x1e
        /*18c6*/ 	.short	(.L_34 - .L_33)
.L_33:
        /*18c8*/ 	.word	0x00000000


	//----- nvinfo : EIATTR_CBANK_PARAM_SIZE
	.align		4
.L_34:
        /*18cc*/ 	.byte	0x03, 0x19
        /*18ce*/ 	.short	0x0470


	//----- nvinfo : EIATTR_PARAM_CBANK
	.align		4
        /*18d0*/ 	.byte	0x04, 0x0a
        /*18d2*/ 	.short	(.L_36 - .L_35)
	.align		4
.L_35:
        /*18d4*/ 	.word	index@(.nv.constant0._ZN7cutlass13device_kernelINS_4conv6kernel13ConvUniversalINS1_16ConvProblemShapeILNS1_8OperatorE2ELi3EEENS1_10collective14CollectiveConvINS1_46MainloopSm90TmaGmmaWarpSpecializedImplicitGemmILS5_2ELi4ELi3EN4cute5tupleIJNSA_1CILi1EEESD_SD_EEENS1_36KernelImplicitTmaWarpSpecializedSm90ELi1EEENSB_IJNSC_ILi256EEENSB_IJNSC_ILi128EEEEEENSB_IJNSC_ILi64EEEEEEEEENS_10bfloat16_tESN_NSA_8TiledMMAINSA_8MMA_AtomIJNSA_4SM904GMMA28MMA_64x128x16_F32BF16BF16_SSILNSR_5MajorE1ELST_1ELNSR_7ScaleInE1ELSU_1EEEEEENSA_6LayoutISE_NSB_IJNSC_ILi0EEESY_SY_EEEEENSB_IJNSA_10UnderscoreES11_S11_EEEEENS7_6detail26Sm90ImplicitGemmTileTraitsINSA_13SM90_TMA_LOADENSA_14ComposedLayoutINSA_7SwizzleILi3ELi4ELi3EEENSA_18smem_ptr_flag_bitsILi16EEENSX_INSB_IJNSB_IJSK_NSC_ILi4EEEEEENSB_IJNSC_ILi8EEES1E_EEENSB_IJSD_S1C_EEEEEENSB_IJNSB_IJSD_NSC_ILi4096EEEEEENSB_IJSK_NSC_ILi512EEEEEENSB_IJSY_NSC_ILi16384EEEEEEEEEEEEEvEENS15_INSA_20SM90_TMA_LOAD_IM2COLENS17_IS19_S1B_NSX_INSB_IJNSB_IJSK_NSC_ILi2EEEEEES1F_S1G_EEENSB_IJS1J_S1L_NSB_IJSY_NSC_ILi8192EEEEEEEEEEEEEvEEEENS_8epilogue10collective6detail29Sm90TmaWarpSpecializedAdapterINS24_15DefaultEpilogueISN_NSB_IJlNSB_IJSD_lllEEESY_EEES29_NS23_6thread17LinearCombinationISN_Li1EffLNS2A_9ScaleType4KindE0ELNS_15FloatRoundStyleE2ESN_EENS_4gemm15EpilogueDefaultEEEEEvvEEEEvNT_6ParamsE)
        /*18d8*/ 	.short	0x0210
        /*18da*/ 	.short	0x0470


	//----- nvinfo : EIATTR_SW_WAR
	.align		4
.L_36:
        /*18dc*/ 	.byte	0x04, 0x36
        /*18de*/ 	.short	(.L_38 - .L_37)
.L_37:
        /*18e0*/ 	.word	0x00000008
.L_38:


//--------------------- .nv.callgraph             --------------------------
	.section	.nv.callgraph,"",@"SHT_CUDA_CALLGRAPH"
	.align	4
	.sectionentsize	8
	.align		4
        /*0000*/ 	.word	0x00000000
	.align		4
        /*0004*/ 	.word	0xffffffff
	.align		4
        /*0008*/ 	.word	0x00000000
	.align		4
        /*000c*/ 	.word	0xfffffffe
	.align		4
        /*0010*/ 	.word	0x00000000
	.align		4
        /*0014*/ 	.word	0xfffffffd
	.align		4
        /*0018*/ 	.word	0x00000000
	.align		4
        /*001c*/ 	.word	0xfffffffc


//--------------------- .nv.constant4             --------------------------
	.section	.nv.constant4,"a",@progbits
	.align	8
	.align		8
.nv.constant4:
        /*0000*/ 	.dword	_ZN39_INTERNAL_98d288e3_4_k_cu_36cb768b_27884cuda3std3__45__cpo5beginE
	.align		8
        /*0008*/ 	.dword	_ZN39_INTERNAL_98d288e3_4_k_cu_36cb768b_27884cuda3std3__45__cpo3endE
	.align		8
        /*0010*/ 	.dword	_ZN39_INTERNAL_98d288e3_4_k_cu_36cb768b_27884cuda3std3__45__cpo6cbeginE
	.align		8
        /*0018*/ 	.dword	_ZN39_INTERNAL_98d288e3_4_k_cu_36cb768b_27884cuda3std3__45__cpo4cendE
	.align		8
        /*0020*/ 	.dword	_ZN39_INTERNAL_98d288e3_4_k_cu_36cb768b_27884cuda3std3__441_GLOBAL__N__98d288e3_4_k_cu_36cb768b_27886ignoreE
	.align		8
        /*0028*/ 	.dword	_ZN39_INTERNAL_98d288e3_4_k_cu_36cb768b_27884cuda3std3__419piecewise_constructE
	.align		8
        /*0030*/ 	.dword	_ZN39_INTERNAL_98d288e3_4_k_cu_36cb768b_27884cuda3std3__48in_placeE
	.align		8
        /*0038*/ 	.dword	_ZN39_INTERNAL_98d288e3_4_k_cu_36cb768b_27884cuda3std6ranges3__45__cpo4swapE
	.align		8
        /*0040*/ 	.dword	_ZN39_INTERNAL_98d288e3_4_k_cu_36cb768b_27884cuda3std6ranges3__45__cpo9iter_moveE
	.align		8
        /*0048*/ 	.dword	_ZN39_INTERNAL_98d288e3_4_k_cu_36cb768b_27884cute7productE
	.align		8
        /*0050*/ 	.dword	_ZN39_INTERNAL_98d288e3_4_k_cu_36cb768b_27884cute1_E


//--------------------- .text._ZN7cutlass13device_kernelINS_4conv6kernel13ConvUniversalINS1_16ConvProblemShapeILNS1_8OperatorE2ELi3EEENS1_10collective14CollectiveConvINS1_46MainloopSm90TmaGmmaWarpSpecializedImplicitGemmILS5_2ELi4ELi3EN4cute5tupleIJNSA_1CILi1EEESD_SD_EEENS1_36KernelImplicitTmaWarpSpecializedSm90ELi1EEENSB_IJNSC_ILi256EEENSB_IJNSC_ILi128EEEEEENSB_IJNSC_ILi64EEEEEEEEENS_10bfloat16_tESN_NSA_8TiledMMAINSA_8MMA_AtomIJNSA_4SM904GMMA28MMA_64x128x16_F32BF16BF16_SSILNSR_5MajorE1ELST_1ELNSR_7ScaleInE1ELSU_1EEEEEENSA_6LayoutISE_NSB_IJNSC_ILi0EEESY_SY_EEEEENSB_IJNSA_10UnderscoreES11_S11_EEEEENS7_6detail26Sm90ImplicitGemmTileTraitsINSA_13SM90_TMA_LOADENSA_14ComposedLayoutINSA_7SwizzleILi3ELi4ELi3EEENSA_18smem_ptr_flag_bitsILi16EEENSX_INSB_IJNSB_IJSK_NSC_ILi4EEEEEENSB_IJNSC_ILi8EEES1E_EEENSB_IJSD_S1C_EEEEEENSB_IJNSB_IJSD_NSC_ILi4096EEEEEENSB_IJSK_NSC_ILi512EEEEEENSB_IJSY_NSC_ILi16384EEEEEEEEEEEEEvEENS15_INSA_20SM90_TMA_LOAD_IM2COLENS17_IS19_S1B_NSX_INSB_IJNSB_IJSK_NSC_ILi2EEEEEES1F_S1G_EEENSB_IJS1J_S1L_NSB_IJSY_NSC_ILi8192EEEEEEEEEEEEEvEEEENS_8epilogue10collective6detail29Sm90TmaWarpSpecializedAdapterINS24_15DefaultEpilogueISN_NSB_IJlNSB_IJSD_lllEEESY_EEES29_NS23_6thread17LinearCombinationISN_Li1EffLNS2A_9ScaleType4KindE0ELNS_15FloatRoundStyleE2ESN_EENS_4gemm15EpilogueDefaultEEEEEvvEEEEvNT_6ParamsE --------------------------
	.section	.text._ZN7cutlass13device_kernelINS_4conv6kernel13ConvUniversalINS1_16ConvProblemShapeILNS1_8OperatorE2ELi3EEENS1_10collective14CollectiveConvINS1_46MainloopSm90TmaGmmaWarpSpecializedImplicitGemmILS5_2ELi4ELi3EN4cute5tupleIJNSA_1CILi1EEESD_SD_EEENS1_36KernelImplicitTmaWarpSpecializedSm90ELi1EEENSB_IJNSC_ILi256EEENSB_IJNSC_ILi128EEEEEENSB_IJNSC_ILi64EEEEEEEEENS_10bfloat16_tESN_NSA_8TiledMMAINSA_8MMA_AtomIJNSA_4SM904GMMA28MMA_64x128x16_F32BF16BF16_SSILNSR_5MajorE1ELST_1ELNSR_7ScaleInE1ELSU_1EEEEEENSA_6LayoutISE_NSB_IJNSC_ILi0EEESY_SY_EEEEENSB_IJNSA_10UnderscoreES11_S11_EEEEENS7_6detail26Sm90ImplicitGemmTileTraitsINSA_13SM90_TMA_LOADENSA_14ComposedLayoutINSA_7SwizzleILi3ELi4ELi3EEENSA_18smem_ptr_flag_bitsILi16EEENSX_INSB_IJNSB_IJSK_NSC_ILi4EEEEEENSB_IJNSC_ILi8EEES1E_EEENSB_IJSD_S1C_EEEEEENSB_IJNSB_IJSD_NSC_ILi4096EEEEEENSB_IJSK_NSC_ILi512EEEEEENSB_IJSY_NSC_ILi16384EEEEEEEEEEEEEvEENS15_INSA_20SM90_TMA_LOAD_IM2COLENS17_IS19_S1B_NSX_INSB_IJNSB_IJSK_NSC_ILi2EEEEEES1F_S1G_EEENSB_IJS1J_S1L_NSB_IJSY_NSC_ILi8192EEEEEEEEEEEEEvEEEENS_8epilogue10collective6detail29Sm90TmaWarpSpecializedAdapterINS24_15DefaultEpilogueISN_NSB_IJlNSB_IJSD_lllEEESY_EEES29_NS23_6thread17LinearCombinationISN_Li1EffLNS2A_9ScaleType4KindE0ELNS_15FloatRoundStyleE2ESN_EENS_4gemm15EpilogueDefaultEEEEEvvEEEEvNT_6ParamsE,"ax",@progbits
	.align	128
.text._ZN7cutlass13device_kernelINS_4conv6kernel13ConvUniversalINS1_16ConvProblemShapeILNS1_8OperatorE2ELi3EEENS1_10collective14CollectiveConvINS1_46MainloopSm90TmaGmmaWarpSpecializedImplicitGemmILS5_2ELi4ELi3EN4cute5tupleIJNSA_1CILi1EEESD_SD_EEENS1_36KernelImplicitTmaWarpSpecializedSm90ELi1EEENSB_IJNSC_ILi256EEENSB_IJNSC_ILi128EEEEEENSB_IJNSC_ILi64EEEEEEEEENS_10bfloat16_tESN_NSA_8TiledMMAINSA_8MMA_AtomIJNSA_4SM904GMMA28MMA_64x128x16_F32BF16BF16_SSILNSR_5MajorE1ELST_1ELNSR_7ScaleInE1ELSU_1EEEEEENSA_6LayoutISE_NSB_IJNSC_ILi0EEESY_SY_EEEEENSB_IJNSA_10UnderscoreES11_S11_EEEEENS7_6detail26Sm90ImplicitGemmTileTraitsINSA_13SM90_TMA_LOADENSA_14ComposedLayoutINSA_7SwizzleILi3ELi4ELi3EEENSA_18smem_ptr_flag_bitsILi16EEENSX_INSB_IJNSB_IJSK_NSC_ILi4EEEEEENSB_IJNSC_ILi8EEES1E_EEENSB_IJSD_S1C_EEEEEENSB_IJNSB_IJSD_NSC_ILi4096EEEEEENSB_IJSK_NSC_ILi512EEEEEENSB_IJSY_NSC_ILi16384EEEEEEEEEEEEEvEENS15_INSA_20SM90_TMA_LOAD_IM2COLENS17_IS19_S1B_NSX_INSB_IJNSB_IJSK_NSC_ILi2EEEEEES1F_S1G_EEENSB_IJS1J_S1L_NSB_IJSY_NSC_ILi8192EEEEEEEEEEEEEvEEEENS_8epilogue10collective6detail29Sm90TmaWarpSpecializedAdapterINS24_15DefaultEpilogueISN_NSB_IJlNSB_IJSD_lllEEESY_EEES29_NS23_6thread17LinearCombinationISN_Li1EffLNS2A_9ScaleType4KindE0ELNS_15FloatRoundStyleE2ESN_EENS_4gemm15EpilogueDefaultEEEEEvvEEEEvNT_6ParamsE:
        .type           _ZN7cutlass13device_kernelINS_4conv6kernel13ConvUniversalINS1_16ConvProblemShapeILNS1_8OperatorE2ELi3EEENS1_10collective14CollectiveConvINS1_46MainloopSm90TmaGmmaWarpSpecializedImplicitGemmILS5_2ELi4ELi3EN4cute5tupleIJNSA_1CILi1EEESD_SD_EEENS1_36KernelImplicitTmaWarpSpecializedSm90ELi1EEENSB_IJNSC_ILi256EEENSB_IJNSC_ILi128EEEEEENSB_IJNSC_ILi64EEEEEEEEENS_10bfloat16_tESN_NSA_8TiledMMAINSA_8MMA_AtomIJNSA_4SM904GMMA28MMA_64x128x16_F32BF16BF16_SSILNSR_5MajorE1ELST_1ELNSR_7ScaleInE1ELSU_1EEEEEENSA_6LayoutISE_NSB_IJNSC_ILi0EEESY_SY_EEEEENSB_IJNSA_10UnderscoreES11_S11_EEEEENS7_6detail26Sm90ImplicitGemmTileTraitsINSA_13SM90_TMA_LOADENSA_14ComposedLayoutINSA_7SwizzleILi3ELi4ELi3EEENSA_18smem_ptr_flag_bitsILi16EEENSX_INSB_IJNSB_IJSK_NSC_ILi4EEEEEENSB_IJNSC_ILi8EEES1E_EEENSB_IJSD_S1C_EEEEEENSB_IJNSB_IJSD_NSC_ILi4096EEEEEENSB_IJSK_NSC_ILi512EEEEEENSB_IJSY_NSC_ILi16384EEEEEEEEEEEEEvEENS15_INSA_20SM90_TMA_LOAD_IM2COLENS17_IS19_S1B_NSX_INSB_IJNSB_IJSK_NSC_ILi2EEEEEES1F_S1G_EEENSB_IJS1J_S1L_NSB_IJSY_NSC_ILi8192EEEEEEEEEEEEEvEEEENS_8epilogue10collective6detail29Sm90TmaWarpSpecializedAdapterINS24_15DefaultEpilogueISN_NSB_IJlNSB_IJSD_lllEEESY_EEES29_NS23_6thread17LinearCombinationISN_Li1EffLNS2A_9ScaleType4KindE0ELNS_15FloatRoundStyleE2ESN_EENS_4gemm15EpilogueDefaultEEEEEvvEEEEvNT_6ParamsE,@function
        .size           _ZN7cutlass13device_kernelINS_4conv6kernel13ConvUniversalINS1_16ConvProblemShapeILNS1_8OperatorE2ELi3EEENS1_10collective14CollectiveConvINS1_46MainloopSm90TmaGmmaWarpSpecializedImplicitGemmILS5_2ELi4ELi3EN4cute5tupleIJNSA_1CILi1EEESD_SD_EEENS1_36KernelImplicitTmaWarpSpecializedSm90ELi1EEENSB_IJNSC_ILi256EEENSB_IJNSC_ILi128EEEEEENSB_IJNSC_ILi64EEEEEEEEENS_10bfloat16_tESN_NSA_8TiledMMAINSA_8MMA_AtomIJNSA_4SM904GMMA28MMA_64x128x16_F32BF16BF16_SSILNSR_5MajorE1ELST_1ELNSR_7ScaleInE1ELSU_1EEEEEENSA_6LayoutISE_NSB_IJNSC_ILi0EEESY_SY_EEEEENSB_IJNSA_10UnderscoreES11_S11_EEEEENS7_6detail26Sm90ImplicitGemmTileTraitsINSA_13SM90_TMA_LOADENSA_14ComposedLayoutINSA_7SwizzleILi3ELi4ELi3EEENSA_18smem_ptr_flag_bitsILi16EEENSX_INSB_IJNSB_IJSK_NSC_ILi4EEEEEENSB_IJNSC_ILi8EEES1E_EEENSB_IJSD_S1C_EEEEEENSB_IJNSB_IJSD_NSC_ILi4096EEEEEENSB_IJSK_NSC_ILi512EEEEEENSB_IJSY_NSC_ILi16384EEEEEEEEEEEEEvEENS15_INSA_20SM90_TMA_LOAD_IM2COLENS17_IS19_S1B_NSX_INSB_IJNSB_IJSK_NSC_ILi2EEEEEES1F_S1G_EEENSB_IJS1J_S1L_NSB_IJSY_NSC_ILi8192EEEEEEEEEEEEEvEEEENS_8epilogue10collective6detail29Sm90TmaWarpSpecializedAdapterINS24_15DefaultEpilogueISN_NSB_IJlNSB_IJSD_lllEEESY_EEES29_NS23_6thread17LinearCombinationISN_Li1EffLNS2A_9ScaleType4KindE0ELNS_15FloatRoundStyleE2ESN_EENS_4gemm15EpilogueDefaultEEEEEvvEEEEvNT_6ParamsE,(.L_x_535 - _ZN7cutlass13device_kernelINS_4conv6kernel13ConvUniversalINS1_16ConvProblemShapeILNS1_8OperatorE2ELi3EEENS1_10collective14CollectiveConvINS1_46MainloopSm90TmaGmmaWarpSpecializedImplicitGemmILS5_2ELi4ELi3EN4cute5tupleIJNSA_1CILi1EEESD_SD_EEENS1_36KernelImplicitTmaWarpSpecializedSm90ELi1EEENSB_IJNSC_ILi256EEENSB_IJNSC_ILi128EEEEEENSB_IJNSC_ILi64EEEEEEEEENS_10bfloat16_tESN_NSA_8TiledMMAINSA_8MMA_AtomIJNSA_4SM904GMMA28MMA_64x128x16_F32BF16BF16_SSILNSR_5MajorE1ELST_1ELNSR_7ScaleInE1ELSU_1EEEEEENSA_6LayoutISE_NSB_IJNSC_ILi0EEESY_SY_EEEEENSB_IJNSA_10UnderscoreES11_S11_EEEEENS7_6detail26Sm90ImplicitGemmTileTraitsINSA_13SM90_TMA_LOADENSA_14ComposedLayoutINSA_7SwizzleILi3ELi4ELi3EEENSA_18smem_ptr_flag_bitsILi16EEENSX_INSB_IJNSB_IJSK_NSC_ILi4EEEEEENSB_IJNSC_ILi8EEES1E_EEENSB_IJSD_S1C_EEEEEENSB_IJNSB_IJSD_NSC_ILi4096EEEEEENSB_IJSK_NSC_ILi512EEEEEENSB_IJSY_NSC_ILi16384EEEEEEEEEEEEEvEENS15_INSA_20SM90_TMA_LOAD_IM2COLENS17_IS19_S1B_NSX_INSB_IJNSB_IJSK_NSC_ILi2EEEEEES1F_S1G_EEENSB_IJS1J_S1L_NSB_IJSY_NSC_ILi8192EEEEEEEEEEEEEvEEEENS_8epilogue10collective6detail29Sm90TmaWarpSpecializedAdapterINS24_15DefaultEpilogueISN_NSB_IJlNSB_IJSD_lllEEESY_EEES29_NS23_6thread17LinearCombinationISN_Li1EffLNS2A_9ScaleType4KindE0ELNS_15FloatRoundStyleE2ESN_EENS_4gemm15EpilogueDefaultEEEEEvvEEEEvNT_6ParamsE)
        .other          _ZN7cutlass13device_kernelINS_4conv6kernel13ConvUniversalINS1_16ConvProblemShapeILNS1_8OperatorE2ELi3EEENS1_10collective14CollectiveConvINS1_46MainloopSm90TmaGmmaWarpSpecializedImplicitGemmILS5_2ELi4ELi3EN4cute5tupleIJNSA_1CILi1EEESD_SD_EEENS1_36KernelImplicitTmaWarpSpecializedSm90ELi1EEENSB_IJNSC_ILi256EEENSB_IJNSC_ILi128EEEEEENSB_IJNSC_ILi64EEEEEEEEENS_10bfloat16_tESN_NSA_8TiledMMAINSA_8MMA_AtomIJNSA_4SM904GMMA28MMA_64x128x16_F32BF16BF16_SSILNSR_5MajorE1ELST_1ELNSR_7ScaleInE1ELSU_1EEEEEENSA_6LayoutISE_NSB_IJNSC_ILi0EEESY_SY_EEEEENSB_IJNSA_10UnderscoreES11_S11_EEEEENS7_6detail26Sm90ImplicitGemmTileTraitsINSA_13SM90_TMA_LOADENSA_14ComposedLayoutINSA_7SwizzleILi3ELi4ELi3EEENSA_18smem_ptr_flag_bitsILi16EEENSX_INSB_IJNSB_IJSK_NSC_ILi4EEEEEENSB_IJNSC_ILi8EEES1E_EEENSB_IJSD_S1C_EEEEEENSB_IJNSB_IJSD_NSC_ILi4096EEEEEENSB_IJSK_NSC_ILi512EEEEEENSB_IJSY_NSC_ILi16384EEEEEEEEEEEEEvEENS15_INSA_20SM90_TMA_LOAD_IM2COLENS17_IS19_S1B_NSX_INSB_IJNSB_IJSK_NSC_ILi2EEEEEES1F_S1G_EEENSB_IJS1J_S1L_NSB_IJSY_NSC_ILi8192EEEEEEEEEEEEEvEEEENS_8epilogue10collective6detail29Sm90TmaWarpSpecializedAdapterINS24_15DefaultEpilogueISN_NSB_IJlNSB_IJSD_lllEEESY_EEES29_NS23_6thread17LinearCombinationISN_Li1EffLNS2A_9ScaleType4KindE0ELNS_15FloatRoundStyleE2ESN_EENS_4gemm15EpilogueDefaultEEEEEvvEEEEvNT_6ParamsE,@"STO_CUDA_ENTRY STV_DEFAULT"
_ZN7cutlass13device_kernelINS_4conv6kernel13ConvUniversalINS1_16ConvProblemShapeILNS1_8OperatorE2ELi3EEENS1_10collective14CollectiveConvINS1_46MainloopSm90TmaGmmaWarpSpecializedImplicitGemmILS5_2ELi4ELi3EN4cute5tupleIJNSA_1CILi1EEESD_SD_EEENS1_36KernelImplicitTmaWarpSpecializedSm90ELi1EEENSB_IJNSC_ILi256EEENSB_IJNSC_ILi128EEEEEENSB_IJNSC_ILi64EEEEEEEEENS_10bfloat16_tESN_NSA_8TiledMMAINSA_8MMA_AtomIJNSA_4SM904GMMA28MMA_64x128x16_F32BF16BF16_SSILNSR_5MajorE1ELST_1ELNSR_7ScaleInE1ELSU_1EEEEEENSA_6LayoutISE_NSB_IJNSC_ILi0EEESY_SY_EEEEENSB_IJNSA_10UnderscoreES11_S11_EEEEENS7_6detail26Sm90ImplicitGemmTileTraitsINSA_13SM90_TMA_LOADENSA_14ComposedLayoutINSA_7SwizzleILi3ELi4ELi3EEENSA_18smem_ptr_flag_bitsILi16EEENSX_INSB_IJNSB_IJSK_NSC_ILi4EEEEEENSB_IJNSC_ILi8EEES1E_EEENSB_IJSD_S1C_EEEEEENSB_IJNSB_IJSD_NSC_ILi4096EEEEEENSB_IJSK_NSC_ILi512EEEEEENSB_IJSY_NSC_ILi16384EEEEEEEEEEEEEvEENS15_INSA_20SM90_TMA_LOAD_IM2COLENS17_IS19_S1B_NSX_INSB_IJNSB_IJSK_NSC_ILi2EEEEEES1F_S1G_EEENSB_IJS1J_S1L_NSB_IJSY_NSC_ILi8192EEEEEEEEEEEEEvEEEENS_8epilogue10collective6detail29Sm90TmaWarpSpecializedAdapterINS24_15DefaultEpilogueISN_NSB_IJlNSB_IJSD_lllEEESY_EEES29_NS23_6thread17LinearCombinationISN_Li1EffLNS2A_9ScaleType4KindE0ELNS_15FloatRoundStyleE2ESN_EENS_4gemm15EpilogueDefaultEEEEEvvEEEEvNT_6ParamsE:
[----:B------:R-:W0:Y:S01]  /*0000*/  LDC R1, c[0x0][0x28] ;  /* 0x00000a00ff017b82 */ /* 0x000e220000000800 */
[----:B------:R-:W1:Y:S01]  /*0010*/  S2R R4, SR_TID.X ;  /* 0x0000000000047919 */ /* 0x000e620000002100 */
[----:B------:R-:W-:Y:S01]  /*0020*/  ELECT P0, URZ, PT ;  /* 0x00000000003f782f */ /* 0x000fe20003800000 */
[----:B------:R-:W-:Y:S01]  /*0030*/  BSSY B0, `(.L_x_0) ;  /* 0x0000015000007945 */ /* 0x000fe20003800000 */
[----:B0-----:R-:W-:Y:S01]  /*0040*/  VIADD R1, R1, 0xfffffc18 ;  /* 0xfffffc1801017836 */ /* 0x001fe20000000000 */
[----:B-1----:R-:W-:-:S05]  /*0050*/  SHF.R.U32.HI R0, RZ, 0x5, R4 ;  /* 0x00000005ff007819 */ /* 0x002fca0000011604 */
[----:B------:R-:W0:Y:S02]  /*0060*/  SHFL.IDX PT, R2, R0, RZ, 0x1f ;  /* 0x00001fff00027589 */ /* 0x000e2400000e0000 */
[----:B0-----:R-:W-:Y:S02]  /*0070*/  R2UR UR9, R2 ;  /* 0x00000000020972ca */ /* 0x001fe400000e0000 */
[----:B------:R-:W-:-:S06]  /*0080*/  SHF.R.U32.HI R2, RZ, 0x7, R4 ;  /* 0x00000007ff027819 */ /* 0x000fcc0000011604 */
[----:B------:R-:W0:Y:S05]  /*0090*/  SHFL.IDX PT, R2, R2, RZ, 0x1f ;  /* 0x00001fff02027589 */ /* 0x000e2a00000e0000 */
[----:B------:R-:W-:Y:S02]  /*00a0*/  USHF.R.S32.HI UR4, URZ, 0x1f, UR9 ;  /* 0x0000001f3f047899 */ /* 0x000fe40008011409 */
[----:B------:R-:W-:Y:S02]  /*00b0*/  ISETP.NE.OR P0, PT, RZ, UR9, !P0 ;  /* 0x00000009ff007c0c */ /* 0x000fe4000c705670 */
[----:B------:R-:W-:-:S04]  /*00c0*/  ULEA.HI UR4, UR4, UR9, URZ, 0x2 ;  /* 0x0000000904047291 */ /* 0x000fc8000f8f103f */
[----:B------:R-:W-:-:S04]  /*00d0*/  ULOP3.LUT UR4, UR4, 0xfffffffc, URZ, 0xc0, !UPT ;  /* 0xfffffffc04047892 */ /* 0x000fc8000f8ec03f */
[----:B------:R-:W-:-:S03]  /*00e0*/  UIADD3 UR9, UR9, -UR4, URZ ;  /* 0x8000000409097290 */ /* 0x000fc6000fffe03f */
[----:B------:R-:W-:Y:S09]  /*00f0*/  @P0 BRA `(.L_x_1) ;  /* 0x0000000000200947 */ /* 0x000ff20003800000 */
[----:B------:R-:W-:Y:S02]  /*0100*/  ULDC.64 UR4, c[0x0][0x198] ;  /* 0x0000660000047ab9 */ /* 0x000fe40000000a00 */
[----:B------:R-:W-:Y:S02]  /*0110*/  UIADD3 UR6, UP0, UR4, 0xf0, URZ ;  /* 0x000000f004067890 */ /* 0x000fe4000ff1e03f */
[----:B------:R-:W-:Y:S02]  /*0120*/  UIADD3 UR4, UP1, UR4, 0x1f0, URZ ;  /* 0x000001f004047890 */ /* 0x000fe4000ff3e03f */
[----:B------:R-:W-:Y:S02]  /*0130*/  UIADD3.X UR7, URZ, UR5, URZ, UP0, !UPT ;  /* 0x000000053f077290 */ /* 0x000fe400087fe43f */
[----:B------:R-:W-:-:S07]  /*0140*/  UIADD3.X UR5, URZ, UR5, URZ, UP1, !UPT ;  /* 0x000000053f057290 */ /* 0x000fce0008ffe43f */
[----:B------:R1:W-:Y:S02]  /*0150*/  UTMACCTL.PF [UR6] ;  /* 0x00000000060079b9 */ /* 0x0003e40008040000 */
[----:B------:R1:W-:Y:S02]  /*0160*/  UTMACCTL.PF [UR4] ;  /* 0x00000000040079b9 */ /* 0x0003e40008040000 */
[----:B-1----:R-:W-:Y:S01]  /*0170*/  NOP ;  /* 0x0000000000007918 */ /* 0x002fe20000000000 */
.L_x_1:
[----:B------:R-:W-:Y:S05]  /*0180*/  BSYNC B0 ;  /* 0x0000000000007941 */ /* 0x000fea0003800000 */
.L_x_0:
[----:B------:R-:W1:Y:S01]  /*0190*/  SHFL.IDX PT, R0, R0, RZ, 0x1f ;  /* 0x00001fff00007589 */ /* 0x000e6200000e0000 */
[----:B0-----:R-:W-:-:S13]  /*01a0*/  R2UR UR12, R2 ;  /* 0x00000000020c72ca */ /* 0x001fda00000e0000 */
[----:B------:R-:W-:Y:S02]  /*01b0*/  ULOP3.LUT UP0, URZ, UR12, UR9, URZ, 0xfc, !UPT ;  /* 0x000000090c3f7292 */ /* 0x000fe4000f80fc3f */
[----:B------:R-:W-:Y:S02]  /*01c0*/  UISETP.NE.AND UP1, UPT, UR12, 0x1, UPT ;  /* 0x000000010c00788c */ /* 0x000fe4000bf25270 */
[----:B------:R-:W-:-:S04]  /*01d0*/  USEL UR6, URZ, 0x1, UP0 ;  /* 0x000000013f067887 */ /* 0x000fc80008000000 */
[----:B------:R-:W-:Y:S01]  /*01e0*/  USEL UR6, UR6, 0x2, UP1 ;  /* 0x0000000206067887 */ /* 0x000fe20008800000 */
[----:B-1----:R-:W-:-:S13]  /*01f0*/  ISETP.NE.AND P0, PT, R0, RZ, PT ;  /* 0x000000ff0000720c */ /* 0x002fda0003f05270 */
[----:B------:R-:W-:Y:S05]  /*0200*/  @P0 BRA `(.L_x_2) ;  /* 0x0000000000580947 */ /* 0x000fea0003800000 */
[----:B------:R-:W0:Y:S01]  /*0210*/  S2UR UR7, SR_CgaCtaId ;  /* 0x00000000000779c3 */ /* 0x000e220000008800 */
[----:B------:R-:W-:Y:S01]  /*0220*/  UMOV UR4, 0x400 ;  /* 0x0000040000047882 */ /* 0x000fe20000000000 */
[----:B------:R-:W-:Y:S01]  /*0230*/  UMOV UR5, 0x1 ;  /* 0x0000000100057882 */ /* 0x000fe20000000000 */
[----:B------:R-:W-:Y:S01]  /*0240*/  UMOV UR10, 0x80 ;  /* 0x00000080000a7882 */ /* 0x000fe20000000000 */
[----:B------:R-:W-:Y:S01]  /*0250*/  ELECT P0, URZ, PT ;  /* 0x00000000003f782f */ /* 0x000fe20003800000 */
[----:B------:R-:W-:-:S04]  /*0260*/  UIADD3 UR10, -UR10, 0x100000, URZ ;  /* 0x001000000a0a7890 */ /* 0x000fc8000fffe13f */
[----:B------:R-:W-:Y:S02]  /*0270*/  USHF.L.U32 UR11, UR10, 0xb, URZ ;  /* 0x0000000b0a0b7899 */ /* 0x000fe4000800063f */
[----:B------:R-:W-:Y:S02]  /*0280*/  USHF.L.U32 UR10, UR10, 0x1, URZ ;  /* 0x000000010a0a7899 */ /* 0x000fe4000800063f */
[----:B0-----:R-:W-:Y:S02]  /*0290*/  ULEA UR7, UR7, UR4, 0x18 ;  /* 0x0000000407077291 */ /* 0x001fe4000f8ec03f */
[----:B------:R-:W-:-:S04]  /*02a0*/  UIADD3 UR4, -UR5, 0x100000, URZ ;  /* 0x0010000005047890 */ /* 0x000fc8000fffe13f */
[----:B------:R-:W-:Y:S02]  /*02b0*/  USHF.L.U32 UR5, UR4, 0xb, URZ ;  /* 0x0000000b04057899 */ /* 0x000fe4000800063f */
[----:B------:R-:W-:Y:S01]  /*02c0*/  USHF.L.U32 UR4, UR4, 0x1, URZ ;  /* 0x0000000104047899 */ /* 0x000fe2000800063f */
[----:B------:R-:W0:Y:S11]  /*02d0*/  FENCE.VIEW.ASYNC.S ;  /* 0x00000000000073c6 */ /* 0x000e360000000000 */
[----:B0-----:R0:W1:Y:S01]  /*02e0*/  SYNCS.EXCH.64 URZ, [UR7+0x30000], UR4 ;  /* 0x03000004073f75b2 */ /* 0x0010620008000100 */
[----:B------:R0:W2:Y:S01]  /*02f0*/  SYNCS.EXCH.64 URZ, [UR7+0x30020], UR10 ;  /* 0x0300200a073f75b2 */ /* 0x0000a20008000100 */
[----:B------:R0:W3:Y:S01]  /*0300*/  SYNCS.EXCH.64 URZ, [UR7+0x30008], UR4 ;  /* 0x03000804073f75b2 */ /* 0x0000e20008000100 */
[----:B------:R0:W4:Y:S01]  /*0310*/  SYNCS.EXCH.64 URZ, [UR7+0x30028], UR10 ;  /* 0x0300280a073f75b2 */ /* 0x0001220008000100 */
[----:B------:R0:W0:Y:S01]  /*0320*/  SYNCS.EXCH.64 URZ, [UR7+0x30010], UR4 ;  /* 0x03001004073f75b2 */ /* 0x0000220008000100 */
[----:B------:R0:W0:Y:S01]  /*0330*/  SYNCS.EXCH.64 URZ, [UR7+0x30030], UR10 ;  /* 0x0300300a073f75b2 */ /* 0x0000220008000100 */
[----:B------:R0:W0:Y:S01]  /*0340*/  SYNCS.EXCH.64 URZ, [UR7+0x30018], UR4 ;  /* 0x03001804073f75b2 */ /* 0x0000220008000100 */
[----:B------:R0:W0:Y:S01]  /*0350*/  SYNCS.EXCH.64 URZ, [UR7+0x30038], UR10 ;  /* 0x0300380a073f75b2 */ /* 0x0000220008000100 */
[----:B------:R-:W-:Y:S01]  /*0360*/  NOP ;  /* 0x0000000000007918 */ /* 0x000fe20000000000 */
.L_x_2:
[----:B0-----:R-:W-:Y:S01]  /*0370*/  ULDC.64 UR4, c[0x0][0x618] ;  /* 0x0001860000047ab9 */ /* 0x001fe20000000a00 */
[----:B------:R-:W-:Y:S01]  /*0380*/  NOP ;  /* 0x0000000000007918 */ /* 0x000fe20000000000 */
[----:B------:R-:W-:Y:S01]  /*0390*/  ISETP.NE.U32.AND P0, PT, RZ, UR4, PT ;  /* 0x00000004ff007c0c */ /* 0x000fe2000bf05070 */
[----:B------:R-:W-:Y:S01]  /*03a0*/  NOP ;  /* 0x0000000000007918 */ /* 0x000fe20000000000 */
[----:B------:R-:W-:Y:S01]  /*03b0*/  ULDC.64 UR26, c[0x0][0x208] ;  /* 0x00008200001a7ab9 */ /* 0x000fe20000000a00 */
[----:B-1234-:R-:W-:Y:S01]  /*03c0*/  BAR.SYNC.DEFER_BLOCKING 0x0 ;  /* 0x0000000000007b1d */ /* 0x01efe20000010000 */
[----:B------:R-:W-:-:S13]  /*03d0*/  ISETP.NE.AND.EX P0, PT, RZ, UR5, PT, P0 ;  /* 0x00000005ff007c0c */ /* 0x000fda000bf05300 */
[----:B------:R-:W-:Y:S05]  /*03e0*/  @!P0 BRA `(.L_x_3) ;  /* 0x0000000000208947 */ /* 0x000fea0003800000 */
[----:B------:R-:W0:Y:S02]  /*03f0*/  LDC.64 R2, c[0x0][0x618] ;  /* 0x00018600ff027b82 */ /* 0x000e240000000a00 */
[----:B0-----:R-:W2:Y:S02]  /*0400*/  LDG.E.64 R2, desc[UR26][R2.64] ;  /* 0x0000001a02027981 */ /* 0x001ea4000c1e1b00 */
[----:B--2---:R-:W-:-:S04]  /*0410*/  ISETP.NE.U32.AND P0, PT, R2, RZ, PT ;  /* 0x000000ff0200720c */ /* 0x004fc80003f05070 */
[----:B------:R-:W-:-:S13]  /*0420*/  ISETP.NE.AND.EX P0, PT, R3, RZ, PT, P0 ;  /* 0x000000ff0300720c */ /* 0x000fda0003f05300 */
[----:B------:R-:W-:Y:S05]  /*0430*/  @!P0 BRA `(.L_x_3) ;  /* 0x00000000000c8947 */ /* 0x000fea0003800000 */
[----:B------:R-:W2:Y:S02]  /*0440*/  LD.E R2, desc[UR26][R2.64] ;  /* 0x0000001a02027980 */ /* 0x000ea4000c101900 */
[----:B--2---:R-:W-:Y:S01]  /*0450*/  R2UR UR13, R2 ;  /* 0x00000000020d72ca */ /* 0x004fe200000e0000 */
[----:B------:R-:W-:-:S14]  /*0460*/  BRA `(.L_x_4) ;  /* 0x0000000000247947 */ /* 0x000fdc0003800000 */
.L_x_3:
[----:B------:R-:W-:Y:S02]  /*0470*/  ULDC.64 UR4, c[0x0][0x608] ;  /* 0x0001820000047ab9 */ /* 0x000fe40000000a00 */
[----:B------:R-:W-:-:S04]  /*0480*/  ISETP.NE.U32.AND P0, PT, RZ, UR4, PT ;  /* 0x00000004ff007c0c */ /* 0x000fc8000bf05070 */
[----:B------:R-:W-:-:S13]  /*0490*/  ISETP.NE.AND.EX P0, PT, RZ, UR5, PT, P0 ;  /* 0x00000005ff007c0c */ /* 0x000fda000bf05300 */
[----:B------:R-:W-:Y:S05]  /*04a0*/  @!P0 BRA `(.L_x_5) ;  /* 0x0000000000108947 */ /* 0x000fea0003800000 */
[----:B------:R-:W0:Y:S02]  /*04b0*/  LDC.64 R2, c[0x0][0x608] ;  /* 0x00018200ff027b82 */ /* 0x000e240000000a00 */
[----:B0-----:R-:W2:Y:S02]  /*04c0*/  LDG.E R2, desc[UR26][R2.64] ;  /* 0x0000001a02027981 */ /* 0x001ea4000c1e1900 */
[----:B--2---:R-:W-:Y:S01]  /*04d0*/  R2UR UR13, R2 ;  /* 0x00000000020d72ca */ /* 0x004fe200000e0000 */
[----:B------:R-:W-:-:S14]  /*04e0*/  BRA `(.L_x_4) ;  /* 0x0000000000047947 */ /* 0x000fdc0003800000 */
.L_x_5:
[----:B------:R-:W-:-:S05]  /*04f0*/  ULDC UR13, c[0x0][0x600] ;  /* 0x00018000000d7ab9 */ /* 0x000fca0000000800 */
.L_x_4:
[----:B------:R-:W-:Y:S02]  /*0500*/  ULDC.64 UR4, c[0x0][0x620] ;  /* 0x0001880000047ab9 */ /* 0x000fe40000000a00 */
[----:B------:R-:W-:-:S04]  /*0510*/  ISETP.NE.U32.AND P0, PT, RZ, UR4, PT ;  /* 0x00000004ff007c0c */ /* 0x000fc8000bf05070 */
        /* <DEDUP_REMOVED lines=10> */
.L_x_6:
        /* <DEDUP_REMOVED lines=8> */
.L_x_8:
[----:B------:R-:W-:-:S05]  /*0640*/  ULDC UR8, c[0x0][0x604] ;  /* 0x0001810000087ab9 */ /* 0x000fca0000000800 */
.L_x_7:
[----:B------:R-:W-:Y:S01]  /*0650*/  ULDC UR4, c[0x0][0x4d8] ;  /* 0x0001360000047ab9 */ /* 0x000fe20000000800 */
[----:B------:R-:W0:Y:S01]  /*0660*/  S2R R5, SR_CTAID.Y ;  /* 0x0000000000057919 */ /* 0x000e220000002600 */
[----:B------:R-:W-:Y:S01]  /*0670*/  UIADD3 UR4, UR4, 0x7f, URZ ;  /* 0x0000007f04047890 */ /* 0x000fe2000fffe03f */
[----:B------:R-:W1:Y:S01]  /*0680*/  S2UR UR10, SR_CTAID.Y ;  /* 0x00000000000a79c3 */ /* 0x000e620000002600 */
[----:B------:R-:W-:Y:S01]  /*0690*/  ULDC UR23, c[0x0][0x4dc] ;  /* 0x0001370000177ab9 */ /* 0x000fe20000000800 */
[----:B------:R-:W-:Y:S01]  /*06a0*/  ULDC UR24, c[0x0][0x4e0] ;  /* 0x0001380000187ab9 */ /* 0x000fe20000000800 */
[----:B------:R-:W-:Y:S01]  /*06b0*/  USHF.R.S32.HI UR5, URZ, 0x1f, UR4 ;  /* 0x0000001f3f057899 */ /* 0x000fe20008011404 */
[----:B------:R-:W-:Y:S01]  /*06c0*/  IMAD.U32 R6, RZ, RZ, UR23 ;  /* 0x00000017ff067e24 */ /* 0x000fe2000f8e00ff */
[----:B------:R-:W-:Y:S01]  /*06d0*/  ULDC UR25, c[0x0][0x294] ;  /* 0x0000a50000197ab9 */ /* 0x000fe20000000800 */
[----:B------:R-:W-:Y:S01]  /*06e0*/  ISETP.NE.AND P0, PT, RZ, UR12, PT ;  /* 0x0000000cff007c0c */ /* 0x000fe2000bf05270 */
[----:B------:R-:W-:-:S02]  /*06f0*/  ULEA.HI UR5, UR5, UR4, URZ, 0x7 ;  /* 0x0000000405057291 */ /* 0x000fc4000f8f383f */
[----:B------:R-:W-:Y:S01]  /*0700*/  IABS R6, R6 ;  /* 0x0000000600067213 */ /* 0x000fe20000000000 */
[----:B------:R-:W-:Y:S01]  /*0710*/  UMOV UR4, URZ ;  /* 0x0000003f00047c82 */ /* 0x000fe20008000000 */
[----:B------:R-:W-:Y:S02]  /*0720*/  USHF.R.S32.HI UR15, URZ, 0x7, UR5 ;  /* 0x000000073f0f7899 */ /* 0x000fe40008011405 */
[----:B------:R-:W-:-:S04]  /*0730*/  R2UR UR16, R6 ;  /* 0x00000000061072ca */ /* 0x000fc800000e0000 */
[----:B------:R-:W-:-:S05]  /*0740*/  IMAD.U32 R3, RZ, RZ, UR15 ;  /* 0x0000000fff037e24 */ /* 0x000fca000f8e00ff */
[-C--:B------:R-:W-:Y:S02]  /*0750*/  IABS R0, R3.reuse ;  /* 0x0000000300007213 */ /* 0x080fe40000000000 */
[----:B------:R-:W-:Y:S02]  /*0760*/  IABS R3, R3 ;  /* 0x0000000300037213 */ /* 0x000fe40000000000 */
[----:B------:R-:W-:-:S13]  /*0770*/  R2UR UR14, R0 ;  /* 0x00000000000e72ca */ /* 0x000fda00000e0000 */
[----:B------:R-:W2:Y:S08]  /*0780*/  I2F.RP R0, UR14 ;  /* 0x0000000e00007d06 */ /* 0x000eb00008209400 */
[----:B--2---:R-:W2:Y:S02]  /*0790*/  MUFU.RCP R0, R0 ;  /* 0x0000000000007308 */ /* 0x004ea40000001000 */
[----:B--2---:R-:W-:Y:S01]  /*07a0*/  VIADD R2, R0, 0xffffffe ;  /* 0x0ffffffe00027836 */ /* 0x004fe20000000000 */
[----:B0-----:R-:W-:-:S04]  /*07b0*/  IABS R0, R5 ;  /* 0x0000000500007213 */ /* 0x001fc80000000000 */
[----:B------:R-:W-:Y:S01]  /*07c0*/  R2UR UR11, R0 ;  /* 0x00000000000b72ca */ /* 0x000fe200000e0000 */
[----:B------:R-:W0:Y:S08]  /*07d0*/  F2I.FTZ.U32.TRUNC.NTZ R2, R2 ;  /* 0x0000000200027305 */ /* 0x000e30000021f000 */
[----:B------:R-:W2:Y:S01]  /*07e0*/  I2F.RP R0, UR16 ;  /* 0x0000001000007d06 */ /* 0x000ea20008209400 */
[----:B0-----:R-:W-:Y:S01]  /*07f0*/  R2UR UR5, R2 ;  /* 0x00000000020572ca */ /* 0x001fe200000e0000 */
[----:B------:R-:W-:-:S06]  /*0800*/  IMAD.MOV R2, RZ, RZ, -R3 ;  /* 0x000000ffff027224 */ /* 0x000fcc00078e0a03 */
[----:B--2---:R-:W0:Y:S06]  /*0810*/  MUFU.RCP R0, R0 ;  /* 0x0000000000007308 */ /* 0x004e2c0000001000 */
[----:B------:R-:W-:-:S04]  /*0820*/  UIADD3 UR7, URZ, -UR5, URZ ;  /* 0x800000053f077290 */ /* 0x000fc8000fffe03f */
[----:B------:R-:W-:-:S04]  /*0830*/  UIMAD UR7, UR7, UR14, URZ ;  /* 0x0000000e070772a4 */ /* 0x000fc8000f8e023f */
[----:B------:R-:W-:-:S03]  /*0840*/  UIMAD.WIDE.U32 UR4, UR5, UR7, UR4 ;  /* 0x00000007050472a5 */ /* 0x000fc6000f8e0004 */
[----:B------:R-:W-:Y:S01]  /*0850*/  R2UR UR7, R2 ;  /* 0x00000000020772ca */ /* 0x000fe200000e0000 */
[----:B------:R-:W-:Y:S01]  /*0860*/  UIMAD.WIDE.U32 UR4, UR5, UR11, URZ ;  /* 0x0000000b050472a5 */ /* 0x000fe2000f8e003f */
[----:B0-----:R-:W-:-:S06]  /*0870*/  VIADD R2, R0, 0xffffffe ;  /* 0x0ffffffe00027836 */ /* 0x001fcc0000000000 */
[----:B------:R-:W0:Y:S05]  /*0880*/  F2I.FTZ.U32.TRUNC.NTZ R2, R2 ;  /* 0x0000000200027305 */ /* 0x000e2a000021f000 */
[----:B------:R-:W-:-:S04]  /*0890*/  UIMAD UR4, UR5, UR7, UR11 ;  /* 0x00000007050472a4 */ /* 0x000fc8000f8e020b */
[----:B------:R-:W-:-:S11]  /*08a0*/  UISETP.GT.U32.AND UP1, UPT, UR14, UR4, UPT ;  /* 0x000000040e00728c */ /* 0x000fd6000bf24070 */
[----:B------:R-:W-:Y:S02]  /*08b0*/  @!UP1 UIADD3 UR4, UR4, -UR14, URZ ;  /* 0x8000000e04049290 */ /* 0x000fe4000fffe03f */
[----:B------:R-:W-:Y:S02]  /*08c0*/  @!UP1 UIADD3 UR5, UR5, 0x1, URZ ;  /* 0x0000000105059890 */ /* 0x000fe4000fffe03f */
[----:B------:R-:W-:Y:S02]  /*08d0*/  UISETP.GE.U32.AND UP0, UPT, UR4, UR14, UPT ;  /* 0x0000000e0400728c */ /* 0x000fe4000bf06070 */
[----:B-1----:R-:W-:-:S04]  /*08e0*/  ULOP3.LUT UR4, UR10, UR15, URZ, 0x3c, !UPT ;  /* 0x0000000f0a047292 */ /* 0x002fc8000f8e3c3f */
[----:B------:R-:W-:-:S03]  /*08f0*/  UISETP.GE.AND UP1, UPT, UR4, URZ, UPT ;  /* 0x0000003f0400728c */ /* 0x000fc6000bf26270 */
[----:B------:R-:W-:Y:S02]  /*0900*/  UMOV UR4, URZ ;  /* 0x0000003f00047c82 */ /* 0x000fe40008000000 */
[----:B------:R-:W-:Y:S02]  /*0910*/  @UP0 UIADD3 UR5, UR5, 0x1, URZ ;  /* 0x0000000105050890 */ /* 0x000fe4000fffe03f */
[----:B------:R-:W-:-:S05]  /*0920*/  UISETP.NE.AND UP0, UPT, UR15, URZ, UPT ;  /* 0x0000003f0f00728c */ /* 0x000fca000bf05270 */
[----:B------:R-:W-:Y:S01]  /*0930*/  UMOV UR14, UR5 ;  /* 0x00000005000e7c82 */ /* 0x000fe20008000000 */
[----:B0-----:R-:W-:Y:S01]  /*0940*/  R2UR UR5, R2 ;  /* 0x00000000020572ca */ /* 0x001fe200000e0000 */
[----:B------:R-:W-:Y:S01]  /*0950*/  @!UP1 UIADD3 UR14, -UR14, URZ, URZ ;  /* 0x0000003f0e0e9290 */ /* 0x000fe2000fffe13f */
[----:B------:R-:W-:-:S03]  /*0960*/  IMAD.U32 R2, RZ, RZ, UR24 ;  /* 0x00000018ff027e24 */ /* 0x000fc6000f8e00ff */
[----:B------:R-:W-:Y:S02]  /*0970*/  @!UP0 ULOP3.LUT UR14, URZ, UR15, URZ, 0x33, !UPT ;  /* 0x0000000f3f0e8292 */ /* 0x000fe4000f8e333f */
[----:B------:R-:W-:-:S04]  /*0980*/  IABS R2, R2 ;  /* 0x0000000200027213 */ /* 0x000fc80000000000 */
[----:B------:R-:W-:Y:S01]  /*0990*/  IMAD.U32 R0, RZ, RZ, UR14 ;  /* 0x0000000eff007e24 */ /* 0x000fe2000f8e00ff */
[----:B------:R-:W-:Y:S01]  /*09a0*/  R2UR UR17, R2 ;  /* 0x00000000021172ca */ /* 0x000fe200000e0000 */
[----:B------:R-:W-:-:S03]  /*09b0*/  UIADD3 UR7, URZ, -UR5, URZ ;  /* 0x800000053f077290 */ /* 0x000fc6000fffe03f */
[----:B------:R-:W-:Y:S01]  /*09c0*/  IABS R0, R0 ;  /* 0x0000000000007213 */ /* 0x000fe20000000000 */
[----:B------:R-:W-:-:S03]  /*09d0*/  UIMAD UR7, UR7, UR16, URZ ;  /* 0x00000010070772a4 */ /* 0x000fc6000f8e023f */
[----:B------:R-:W-:Y:S01]  /*09e0*/  R2UR UR11, R0 ;  /* 0x00000000000b72ca */ /* 0x000fe200000e0000 */
[----:B------:R-:W-:-:S04]  /*09f0*/  UIMAD.WIDE.U32 UR4, UR5, UR7, UR4 ;  /* 0x00000007050472a5 */ /* 0x000fc8000f8e0004 */
[----:B------:R-:W0:Y:S08]  /*0a00*/  I2F.RP R0, UR17 ;  /* 0x0000001100007d06 */ /* 0x000e300008209400 */
[----:B------:R-:W-:-:S04]  /*0a10*/  UIMAD.WIDE.U32 UR4, UR5, UR11, URZ ;  /* 0x0000000b050472a5 */ /* 0x000fc8000f8e003f */
[----:B------:R-:W-:Y:S01]  /*0a20*/  UIADD3 UR4, -UR5, URZ, URZ ;  /* 0x0000003f05047290 */ /* 0x000fe2000fffe13f */
[----:B0-----:R-:W0:Y:S03]  /*0a30*/  MUFU.RCP R0, R0 ;  /* 0x0000000000007308 */ /* 0x001e260000001000 */
[----:B------:R-:W-:-:S04]  /*0a40*/  UIMAD UR4, UR16, UR4, UR11 ;  /* 0x00000004100472a4 */ /* 0x000fc8000f8e020b */
[----:B------:R-:W-:-:S11]  /*0a50*/  UISETP.GT.U32.AND UP1, UPT, UR16, UR4, UPT ;  /* 0x000000041000728c */ /* 0x000fd6000bf24070 */
[----:B------:R-:W-:Y:S01]  /*0a60*/  @!UP1 UIADD3 UR4, UR4, -UR16, URZ ;  /* 0x8000001004049290 */ /* 0x000fe2000fffe03f */
[----:B0-----:R-:W-:Y:S01]  /*0a70*/  VIADD R2, R0, 0xffffffe ;  /* 0x0ffffffe00027836 */ /* 0x001fe20000000000 */
[----:B------:R-:W-:Y:S02]  /*0a80*/  @!UP1 UIADD3 UR5, UR5, 0x1, URZ ;  /* 0x0000000105059890 */ /* 0x000fe4000fffe03f */
[----:B------:R-:W-:Y:S02]  /*0a90*/  UISETP.GE.U32.AND UP0, UPT, UR4, UR16, UPT ;  /* 0x000000100400728c */ /* 0x000fe4000bf06070 */
[----:B------:R-:W-:Y:S01]  /*0aa0*/  ULOP3.LUT UR4, UR14, UR23, URZ, 0x3c, !UPT ;  /* 0x000000170e047292 */ /* 0x000fe2000f8e3c3f */
[----:B------:R-:W0:Y:S03]  /*0ab0*/  F2I.FTZ.U32.TRUNC.NTZ R2, R2 ;  /* 0x0000000200027305 */ /* 0x000e26000021f000 */
[----:B------:R-:W-:-:S03]  /*0ac0*/  UISETP.GE.AND UP1, UPT, UR4, URZ, UPT ;  /* 0x0000003f0400728c */ /* 0x000fc6000bf26270 */
[----:B------:R-:W-:Y:S02]  /*0ad0*/  UMOV UR4, URZ ;  /* 0x0000003f00047c82 */ /* 0x000fe40008000000 */
[----:B------:R-:W-:Y:S02]  /*0ae0*/  @UP0 UIADD3 UR5, UR5, 0x1, URZ ;  /* 0x0000000105050890 */ /* 0x000fe4000fffe03f */
[----:B------:R-:W-:-:S05]  /*0af0*/  UISETP.NE.AND UP0, UPT, UR23, URZ, UPT ;  /* 0x0000003f1700728c */ /* 0x000fca000bf05270 */
[----:B------:R-:W-:Y:S01]  /*0b00*/  UMOV UR16, UR5 ;  /* 0x0000000500107c82 */ /* 0x000fe20008000000 */
[----:B0-----:R-:W-:Y:S01]  /*0b10*/  R2UR UR5, R2 ;  /* 0x00000000020572ca */ /* 0x001fe200000e0000 */
[----:B------:R-:W-:-:S04]  /*0b20*/  @!UP1 UIADD3 UR16, -UR16, URZ, URZ ;  /* 0x0000003f10109290 */ /* 0x000fc8000fffe13f */
[----:B------:R-:W-:-:S06]  /*0b30*/  @!UP0 ULOP3.LUT UR16, URZ, UR23, URZ, 0x33, !UPT ;  /* 0x000000173f108292 */ /* 0x000fcc000f8e333f */
[----:B------:R-:W-:Y:S02]  /*0b40*/  IMAD.U32 R0, RZ, RZ, UR16 ;  /* 0x00000010ff007e24 */ /* 0x000fe4000f8e00ff */
[----:B------:R-:W-:-:S03]  /*0b50*/  UIADD3 UR7, URZ, -UR5, URZ ;  /* 0x800000053f077290 */ /* 0x000fc6000fffe03f */
[----:B------:R-:W-:Y:S01]  /*0b60*/  IABS R0, R0 ;  /* 0x0000000000007213 */ /* 0x000fe20000000000 */
[----:B------:R-:W-:-:S03]  /*0b70*/  UIMAD UR7, UR7, UR17, URZ ;  /* 0x00000011070772a4 */ /* 0x000fc6000f8e023f */
[----:B------:R-:W-:Y:S01]  /*0b80*/  R2UR UR11, R0 ;  /* 0x00000000000b72ca */ /* 0x000fe200000e0000 */
[----:B------:R-:W-:Y:S02]  /*0b90*/  UIMAD.WIDE.U32 UR4, UR5, UR7, UR4 ;  /* 0x00000007050472a5 */ /* 0x000fe4000f8e0004 */
[----:B------:R-:W-:-:S10]  /*0ba0*/  UIADD3 UR7, UR25, 0x3f, URZ ;  /* 0x0000003f19077890 */ /* 0x000fd4000fffe03f */
[----:B------:R-:W-:-:S04]  /*0bb0*/  UIMAD.WIDE.U32 UR4, UR5, UR11, URZ ;  /* 0x0000000b050472a5 */ /* 0x000fc8000f8e003f */
[----:B------:R-:W-:-:S04]  /*0bc0*/  UIADD3 UR4, -UR5, URZ, URZ ;  /* 0x0000003f05047290 */ /* 0x000fc8000fffe13f */
[----:B------:R-:W-:Y:S02]  /*0bd0*/  UIMAD UR4, UR17, UR4, UR11 ;  /* 0x00000004110472a4 */ /* 0x000fe4000f8e020b */
[----:B------:R-:W-:Y:S02]  /*0be0*/  ULOP3.LUT UR11, UR16, UR24, URZ, 0x3c, !UPT ;  /* 0x00000018100b7292 */ /* 0x000fe4000f8e3c3f */
[----:B------:R-:W-:-:S11]  /*0bf0*/  UISETP.GT.U32.AND UP1, UPT, UR17, UR4, UPT ;  /* 0x000000041100728c */ /* 0x000fd6000bf24070 */
[----:B------:R-:W-:Y:S02]  /*0c00*/  @!UP1 UIADD3 UR4, UR4, -UR17, URZ ;  /* 0x8000001104049290 */ /* 0x000fe4000fffe03f */
[----:B------:R-:W-:Y:S02]  /*0c10*/  @!UP1 UIADD3 UR5, UR5, 0x1, URZ ;  /* 0x0000000105059890 */ /* 0x000fe4000fffe03f */
[----:B------:R-:W-:Y:S02]  /*0c20*/  UISETP.GE.U32.AND UP0, UPT, UR4, UR17, UPT ;  /* 0x000000110400728c */ /* 0x000fe4000bf06070 */
[----:B------:R-:W-:Y:S02]  /*0c30*/  UISETP.GE.AND UP1, UPT, UR11, URZ, UPT ;  /* 0x0000003f0b00728c */ /* 0x000fe4000bf26270 */
[----:B------:R-:W-:Y:S02]  /*0c40*/  USHF.R.S32.HI UR4, URZ, 0x1f, UR7 ;  /* 0x0000001f3f047899 */ /* 0x000fe40008011407 */
[----:B------:R-:W-:-:S02]  /*0c50*/  UIADD3 UR11, -UR14, URZ, URZ ;  /* 0x0000003f0e0b7290 */ /* 0x000fc4000fffe13f */
[----:B------:R-:W-:Y:S02]  /*0c60*/  ULEA.HI UR4, UR4, UR7, URZ, 0x6 ;  /* 0x0000000704047291 */ /* 0x000fe4000f8f303f */
[----:B------:R-:W-:Y:S02]  /*0c70*/  UIMAD UR15, UR15, UR11, UR10 ;  /* 0x0000000b0f0f72a4 */ /* 0x000fe4000f8e020a */
[----:B------:R-:W-:Y:S02]  /*0c80*/  @UP0 UIADD3 UR5, UR5, 0x1, URZ ;  /* 0x0000000105050890 */ /* 0x000fe4000fffe03f */
[----:B------:R-:W-:-:S05]  /*0c90*/  UISETP.NE.AND UP0, UPT, UR24, URZ, UPT ;  /* 0x0000003f1800728c */ /* 0x000fca000bf05270 */
[----:B------:R-:W-:Y:S01]  /*0ca0*/  UMOV UR7, UR5 ;  /* 0x0000000500077c82 */ /* 0x000fe20008000000 */
[----:B------:R-:W-:Y:S02]  /*0cb0*/  USHF.R.S32.HI UR5, URZ, 0x6, UR4 ;  /* 0x000000063f057899 */ /* 0x000fe40008011404 */
[----:B------:R-:W-:Y:S02]  /*0cc0*/  @!UP1 UIADD3 UR7, -UR7, URZ, URZ ;  /* 0x0000003f07079290 */ /* 0x000fe4000fffe13f */
[----:B------:R-:W-:Y:S02]  /*0cd0*/  UIADD3 UR4, -UR16, URZ, URZ ;  /* 0x0000003f10047290 */ /* 0x000fe4000fffe13f */
[----:B------:R-:W-:Y:S02]  /*0ce0*/  @!UP0 ULOP3.LUT UR7, URZ, UR24, URZ, 0x33, !UPT ;  /* 0x000000183f078292 */ /* 0x000fe4000f8e333f */
[----:B------:R-:W-:Y:S02]  /*0cf0*/  UIMAD UR23, UR23, UR4, UR14 ;  /* 0x00000004171772a4 */ /* 0x000fe4000f8e020e */
[----:B------:R-:W-:-:S04]  /*0d00*/  UIADD3 UR10, -UR7, URZ, URZ ;  /* 0x0000003f070a7290 */ /* 0x000fc8000fffe13f */
[----:B------:R-:W-:Y:S01]  /*0d10*/  UIMAD UR24, UR24, UR10, UR16 ;  /* 0x0000000a181872a4 */ /* 0x000fe2000f8e0210 */
[----:B------:R-:W-:Y:S11]  /*0d20*/  @!P0 BRA `(.L_x_9) ;  /* 0x0000018800108947 */ /* 0x000ff60003800000 */
[----:B------:R-:W-:-:S06]  /*0d30*/  UISETP.NE.AND UP0, UPT, UR12, 0x1, UPT ;  /* 0x000000010c00788c */ /* 0x000fcc000bf05270 */
[----:B------:R-:W-:-:S13]  /*0d40*/  PLOP3.LUT P0, PT, PT, PT, UP0, 0x80, 0x0 ;  /* 0x000000000000781c */ /* 0x000fda0003f0f008 */
[----:B------:R-:W-:Y:S05]  /*0d50*/  @P0 EXIT ;  /* 0x000000000000094d */ /* 0x000fea0003800000 */
[----:B------:R0:W-:Y:S01]  /*0d60*/  STL [R1], RZ ;  /* 0x000000ff01007387 */ /* 0x0001e20000100800 */
[----:B------:R-:W-:Y:S01]  /*0d70*/  UISETP.GE.AND UP0, UPT, UR25, 0x1, UPT ;  /* 0x000000011900788c */ /* 0x000fe2000bf06270 */
[----:B------:R-:W-:Y:S01]  /*0d80*/  CS2R R86, SRZ ;  /* 0x0000000000567805 */ /* 0x000fe2000001ff00 */
[----:B------:R-:W-:Y:S01]  /*0d90*/  UMOV UR4, URZ ;  /* 0x0000003f00047c82 */ /* 0x000fe20008000000 */
[----:B------:R0:W-:Y:S01]  /*0da0*/  STL [R1+0x4], RZ ;  /* 0x000004ff01007387 */ /* 0x0001e20000100800 */
[----:B------:R-:W-:Y:S02]  /*0db0*/  CS2R R152, SRZ ;  /* 0x0000000000987805 */ /* 0x000fe4000001ff00 */
[----:B------:R-:W-:Y:S02]  /*0dc0*/  CS2R R154, SRZ ;  /* 0x00000000009a7805 */ /* 0x000fe4000001ff00 */
[----:B------:R-:W-:Y:S01]  /*0dd0*/  PLOP3.LUT P0, PT, PT, PT, UP0, 0x80, 0x0 ;  /* 0x000000000000781c */ /* 0x000fe20003f0f008 */
[----:B------:R0:W-:Y:S01]  /*0de0*/  STL [R1+0x8], RZ ;  /* 0x000008ff01007387 */ /* 0x0001e20000100800 */
[----:B------:R-:W-:-:S02]  /*0df0*/  CS2R R156, SRZ ;  /* 0x00000000009c7805 */ /* 0x000fc4000001ff00 */
[----:B------:R-:W-:Y:S02]  /*0e00*/  CS2R R158, SRZ ;  /* 0x00000000009e7805 */ /* 0x000fe4000001ff00 */
[----:B------:R-:W-:Y:S01]  /*0e10*/  CS2R R160, SRZ ;  /* 0x0000000000a07805 */ /* 0x000fe2000001ff00 */
[----:B------:R0:W-:Y:S01]  /*0e20*/  STL [R1+0xc], RZ ;  /* 0x00000cff01007387 */ /* 0x0001e20000100800 */
[----:B------:R-:W-:Y:S02]  /*0e30*/  CS2R R162, SRZ ;  /* 0x0000000000a27805 */ /* 0x000fe4000001ff00 */
[----:B------:R-:W-:Y:S02]  /*0e40*/  CS2R R164, SRZ ;  /* 0x0000000000a47805 */ /* 0x000fe4000001ff00 */
[----:B------:R-:W-:Y:S01]  /*0e50*/  CS2R R166, SRZ ;  /* 0x0000000000a67805 */ /* 0x000fe2000001ff00 */
        /* <DEDUP_REMOVED lines=116> */
[----:B------:R0:W-:Y:S04]  /*15a0*/  STL [R1+0x84], RZ ;  /* 0x000084ff01007387 */ /* 0x0001e80000100800 */
        /* <DEDUP_REMOVED lines=29> */
[----:B------:R0:W-:Y:S01]  /*1780*/  STL [R1+0xfc], RZ ;  /* 0x0000fcff01007387 */ /* 0x0001e20000100800 */
[----:B------:R-:W-:Y:S05]  /*1790*/  @!P0 BRA `(.L_x_10) ;  /* 0x0000002000d88947 */ /* 0x000fea0003800000 */
[----:B------:R-:W-:-:S04]  /*17a0*/  ULOP3.LUT UR4, UR6, 0x1, URZ, 0xfc, !UPT ;  /* 0x0000000106047892 */ /* 0x000fc8000f8efc3f */
[----:B------:R-:W-:-:S06]  /*17b0*/  UISETP.NE.AND UP0, UPT, UR4, 0x3, UPT ;  /* 0x000000030400788c */ /* 0x000fcc000bf05270 */
[----:B------:R-:W-:-:S13]  /*17c0*/  PLOP3.LUT P0, PT, PT, PT, UP0, 0x80, 0x0 ;  /* 0x000000000000781c */ /* 0x000fda0003f0f008 */
[----:B------:R-:W-:Y:S05]  /*17d0*/  @!P0 BRA `(.L_x_11) ;  /* 0x0000000000048947 */ /* 0x000fea0003800000 */
[----:B------:R-:W-:Y:S01]  /*17e0*/  BPT.TRAP 0x1 ;  /* 0x000000040000795c */ /* 0x000fe20000300000 */
.L_x_11:
[----:B------:R-:W1:Y:S01]  /*17f0*/  S2UR UR9, SR_CgaCtaId ;  /* 0x00000000000979c3 */ /* 0x000e620000008800 */
[----:B------:R-:W-:Y:S01]  /*1800*/  SHF.L.U32 R0, RZ, 0x1f, RZ ;  /* 0x0000001fff007819 */ /* 0x000fe200000006ff */
[----:B------:R-:W-:Y:S02]  /*1810*/  UMOV UR4, 0x400 ;  /* 0x0000040000047882 */ /* 0x000fe40000000000 */
[----:B-1----:R-:W-:-:S12]  /*1820*/  ULEA UR10, UR9, UR4, 0x18 ;  /* 0x00000004090a7291 */ /* 0x002fd8000f8ec03f */
.L_x_12:
[----:B-1----:R-:W-:-:S04]  /*1830*/  IMAD.U32 R3, RZ, RZ, UR10 ;  /* 0x0000000aff037e24 */ /* 0x002fc8000f8e00ff */
[----:B------:R1:W2:Y:S03]  /*1840*/  SYNCS.PHASECHK.TRANS64.TRYWAIT P0, [R3+URZ+0x30000], R0 ;  /* 0x03000000030075a7 */ /* 0x0002a6000800017f */
[----:B--2---:R-:W-:Y:S05]  /*1850*/  @!P0 NANOSLEEP.SYNCS 0x989680 ;  /* 0x009896800000895d */ /* 0x004fea0003900000 */
[----:B------:R-:W2:Y:S02]  /*1860*/  @!P0 SYNCS.PHASECHK.TRANS64 P0, [R3+URZ+0x30000], R0 ;  /* 0x03000000030085a7 */ /* 0x000ea4000800007f */
[----:B--2---:R-:W-:Y:S05]  /*1870*/  @!P0 BRA `(.L_x_12) ;  /* 0xfffffffc00ec8947 */ /* 0x004fea000383ffff */
[----:B------:R-:W-:Y:S01]  /*1880*/  UIADD3 UR4, UR10, 0x20000, URZ ;  /* 0x000200000a047890 */ /* 0x000fe2000fffe03f */
[----:B------:R-:W-:Y:S01]  /*1890*/  WARPGROUP.ARRIVE ;  /* 0x00000000000079c5 */ /* 0x000fe20000000000 */
[----:B------:R-:W-:Y:S01]  /*18a0*/  UMOV UR17, 0x40000040 ;  /* 0x4000004000117882 */ /* 0x000fe20000000000 */
[----:B------:R-:W-:Y:S01]  /*18b0*/  UMOV UR19, 0x40000040 ;  /* 0x4000004000137882 */ /* 0x000fe20000000000 */
[----:B------:R-:W-:Y:S02]  /*18c0*/  USHF.R.U32.HI UR9, URZ, 0x4, UR4 ;  /* 0x000000043f097899 */ /* 0x000fe40008011604 */
[----:B------:R-:W-:Y:S02]  /*18d0*/  USHF.R.U32.HI UR4, URZ, 0x4, UR10 ;  /* 0x000000043f047899 */ /* 0x000fe4000801160a */
[----:B------:R-:W-:Y:S02]  /*18e0*/  ULOP3.LUT UR9, UR9, 0x3fff, URZ, 0xc0, !UPT ;  /* 0x00003fff09097892 */ /* 0x000fe4000f8ec03f */
[----:B------:R-:W-:-:S02]  /*18f0*/  ULOP3.LUT UR4, UR4, 0x3fff, URZ, 0xc0, !UPT ;  /* 0x00003fff04047892 */ /* 0x000fc4000f8ec03f */
[----:B------:R-:W-:-:S05]  /*1900*/  ULOP3.LUT UR10, UR9, 0x2000000, URZ, 0xfc, !UPT ;  /* 0x02000000090a7892 */ /* 0x000fca000f8efc3f */
[----:B------:R-:W-:Y:S02]  /*1910*/  UMOV UR16, UR4 ;  /* 0x0000000400107c82 */ /* 0x000fe40008000000 */
[----:B------:R-:W-:Y:S02]  /*1920*/  UMOV UR18, UR10 ;  /* 0x0000000a00127c82 */ /* 0x000fe40008000000 */
[----:B------:R-:W-:Y:S01]  /*1930*/  HGMMA.64x128x16.F32.BF16 R68, gdesc[UR16].tnspA.tnspB, RZ, !UPT, gsb0 ;  /* 0x61e00000104479f0 */ /* 0x000fe2000c0018ff */
[----:B------:R-:W-:Y:S01]  /*1940*/  UIADD3 UR16, UR4, 0x200, URZ ;  /* 0x0000020004107890 */ /* 0x000fe2000fffe03f */
[----:B------:R-:W-:Y:S01]  /*1950*/  UMOV UR17, 0x40000040 ;  /* 0x4000004000117882 */ /* 0x000fe20000000000 */
[----:B------:R-:W-:Y:S02]  /*1960*/  WARPGROUP.DEPBAR.LE gsb0, 0x0 ;  /* 0x00008000000079c5 */ /* 0x000fe40000010000 */
[----:B------:R-:W-:Y:S01]  /*1970*/  WARPGROUP.ARRIVE ;  /* 0x00000000000079c5 */ /* 0x000fe20000000000 */
[----:B------:R-:W-:Y:S01]  /*1980*/  IMAD.MOV.U32 R44, RZ, RZ, R88 ;  /* 0x000000ffff2c7224 */ /* 0x000fe200078e0058 */
[----:B------:R-:W-:Y:S01]  /*1990*/  MOV R40, R92 ;  /* 0x0000005c00287202 */ /* 0x000fe20000000f00 */
[----:B------:R-:W-:Y:S01]  /*19a0*/  IMAD.MOV.U32 R43, RZ, RZ, R89 ;  /* 0x000000ffff2b7224 */ /* 0x000fe200078e0059 */
[----:B------:R-:W-:Y:S01]  /*19b0*/  MOV R5, R127 ;  /* 0x0000007f00057202 */ /* 0x000fe20000000f00 */
[----:B------:R-:W-:-:S02]  /*19c0*/  IMAD.MOV.U32 R42, RZ, RZ, R90 ;  /* 0x000000ffff2a7224 */ /* 0x000fc400078e005a */
[----:B------:R-:W-:Y:S01]  /*19d0*/  HGMMA.64x128x16.F32.BF16 R152, gdesc[UR16].tnspA.tnspB, RZ, !UPT, gsb0 ;  /* 0x61e00000109879f0 */ /* 0x000fe2000c0018ff */
[----:B------:R-:W-:Y:S01]  /*19e0*/  UIADD3 UR16, UR4, 0x400, URZ ;  /* 0x0000040004107890 */ /* 0x000fe2000fffe03f */
[----:B------:R-:W-:Y:S01]  /*19f0*/  IMAD.MOV.U32 R41, RZ, RZ, R91 ;  /* 0x000000ffff297224 */ /* 0x000fe200078e005b */
[----:B------:R-:W-:Y:S01]  /*1a00*/  UMOV UR17, 0x40000040 ;  /* 0x4000004000117882 */ /* 0x000fe20000000000 */
[----:B------:R-:W-:Y:S02]  /*1a10*/  IMAD.MOV.U32 R39, RZ, RZ, R93 ;  /* 0x000000ffff277224 */ /* 0x000fe400078e005d */
[----:B------:R-:W-:Y:S02]  /*1a20*/  IMAD.MOV.U32 R38, RZ, RZ, R94 ;  /* 0x000000ffff267224 */ /* 0x000fe400078e005e */
[----:B------:R-:W-:Y:S02]  /*1a30*/  IMAD.MOV.U32 R37, RZ, RZ, R95 ;  /* 0x000000ffff257224 */ /* 0x000fe400078e005f */
[----:B------:R-:W-:-:S02]  /*1a40*/  IMAD.MOV.U32 R36, RZ, RZ, R96 ;  /* 0x000000ffff247224 */ /* 0x000fc400078e0060 */
[----:B------:R-:W-:Y:S02]  /*1a50*/  IMAD.MOV.U32 R35, RZ, RZ, R97 ;  /* 0x000000ffff237224 */ /* 0x000fe400078e0061 */
[----:B------:R-:W-:Y:S02]  /*1a60*/  IMAD.MOV.U32 R34, RZ, RZ, R98 ;  /* 0x000000ffff227224 */ /* 0x000fe400078e0062 */
[----:B------:R-:W-:Y:S02]  /*1a70*/  IMAD.MOV.U32 R33, RZ, RZ, R99 ;  /* 0x000000ffff217224 */ /* 0x000fe400078e0063 */
[----:B------:R-:W-:Y:S01]  /*1a80*/  IMAD.MOV.U32 R32, RZ, RZ, R100 ;  /* 0x000000ffff207224 */ /* 0x000fe200078e0064 */
[----:B------:R-:W-:Y:S01]  /*1a90*/  MOV R218, R34 ;  /* 0x0000002200da7202 */ /* 0x000fe20000000f00 */
[----:B------:R-:W-:Y:S02]  /*1aa0*/  IMAD.MOV.U32 R31, RZ, RZ, R101 ;  /* 0x000000ffff1f7224 */ /* 0x000fe400078e0065 */
[----:B------:R-:W-:-:S02]  /*1ab0*/  IMAD.MOV.U32 R30, RZ, RZ, R102 ;  /* 0x000000ffff1e7224 */ /* 0x000fc400078e0066 */
[----:B------:R-:W-:Y:S02]  /*1ac0*/  IMAD.MOV.U32 R29, RZ, RZ, R103 ;  /* 0x000000ffff1d7224 */ /* 0x000fe400078e0067 */
[----:B------:R-:W-:Y:S02]  /*1ad0*/  IMAD.MOV.U32 R28, RZ, RZ, R104 ;  /* 0x000000ffff1c7224 */ /* 0x000fe400078e0068 */
[----:B------:R-:W-:Y:S02]  /*1ae0*/  IMAD.MOV.U32 R27, RZ, RZ, R105 ;  /* 0x000000ffff1b7224 */ /* 0x000fe400078e0069 */
[----:B------:R-:W-:Y:S02]  /*1af0*/  IMAD.MOV.U32 R26, RZ, RZ, R106 ;  /* 0x000000ffff1a7224 */ /* 0x000fe400078e006a */
        /* <DEDUP_REMOVED lines=21> */
[----:B-1----:R-:W-:Y:S02]  /*1c50*/  IMAD.MOV.U32 R3, RZ, RZ, R129 ;  /* 0x000000ffff037224 */ /* 0x002fe400078e0081 */
        /* <DEDUP_REMOVED lines=28> */
[----:B------:R-:W-:Y:S01]  /*1e20*/  IMAD.MOV.U32 R223, RZ, RZ, R29 ;  /* 0x000000ffffdf7224 */ /* 0x000fe200078e001d */
[----:B------:R-:W-:Y:S02]  /*1e30*/  WARPGROUP.DEPBAR.LE gsb0, 0x0 ;  /* 0x00008000000079c5 */ /* 0x000fe40000010000 */
[----:B------:R-:W-:Y:S01]  /*1e40*/  WARPGROUP.ARRIVE ;  /* 0x00000000000079c5 */ /* 0x000fe20000000000 */
[----:B------:R1:W-:Y:S01]  /*1e50*/  STL.64 [R1+0x2d8], R214 ;  /* 0x0002d8d601007387 */ /* 0x0003e20000100a00 */
[----:B------:R-:W-:Y:S02]  /*1e60*/  IMAD.MOV.U32 R224, RZ, RZ, R28 ;  /* 0x000000ffffe07224 */ /* 0x000fe400078e001c */
[----:B------:R-:W-:Y:S01]  /*1e70*/  IMAD.MOV.U32 R225, RZ, RZ, R27 ;  /* 0x000000ffffe17224 */ /* 0x000fe200078e001b */
[----:B------:R2:W-:Y:S01]  /*1e80*/  STL.64 [R1+0x2d0], R212 ;  /* 0x0002d0d401007387 */ /* 0x0005e20000100a00 */
[----:B------:R-:W-:Y:S01]  /*1e90*/  HGMMA.64x128x16.F32.BF16 R88, gdesc[UR16].tnspA.tnspB, RZ, !UPT, gsb0 ;  /* 0x61e00000105879f0 */ /* 0x000fe2000c0018ff */
[----:B------:R-:W-:Y:S01]  /*1ea0*/  UIADD3 UR16, UR4, 0x600, URZ ;  /* 0x0000060004107890 */ /* 0x000fe2000fffe03f */
[----:B------:R-:W-:Y:S01]  /*1eb0*/  IMAD.MOV.U32 R226, RZ, RZ, R26 ;  /* 0x000000ffffe27224 */ /* 0x000fe200078e001a */
[----:B------:R3:W-:Y:S01]  /*1ec0*/  STL.64 [R1+0x2c8], R210 ;  /* 0x0002c8d201007387 */ /* 0x0007e20000100a00 */
[----:B------:R-:W-:Y:S01]  /*1ed0*/  IMAD.MOV.U32 R227, RZ, RZ, R25 ;  /* 0x000000ffffe37224 */ /* 0x000fe200078e0019 */
[----:B------:R-:W-:Y:S01]  /*1ee0*/  UMOV UR17, 0x40000040 ;  /* 0x4000004000117882 */ /* 0x000fe20000000000 */
[----:B------:R-:W-:Y:S01]  /*1ef0*/  IMAD.MOV.U32 R228, RZ, RZ, R24 ;  /* 0x000000ffffe47224 */ /* 0x000fe200078e0018 */
[----:B------:R4:W-:Y:S01]  /*1f00*/  STL.64 [R1+0x2c0], R208 ;  /* 0x0002c0d001007387 */ /* 0x0009e20000100a00 */
[----:B-1----:R-:W-:-:S02]  /*1f10*/  IMAD.MOV.U32 R214, RZ, RZ, R38 ;  /* 0x000000ffffd67224 */ /* 0x002fc400078e0026 */
[----:B------:R-:W-:Y:S01]  /*1f20*/  IMAD.MOV.U32 R215, RZ, RZ, R37 ;  /* 0x000000ffffd77224 */ /* 0x000fe200078e0025 */
[----:B------:R1:W-:Y:S01]  /*1f30*/  STL.64 [R1+0x2b8], R206 ;  /* 0x0002b8ce01007387 */ /* 0x0003e20000100a00 */
[----:B--2---:R-:W-:Y:S02]  /*1f40*/  IMAD.MOV.U32 R212, RZ, RZ, R40 ;  /* 0x000000ffffd47224 */ /* 0x004fe400078e0028 */
[----:B------:R-:W-:Y:S01]  /*1f50*/  IMAD.MOV.U32 R213, RZ, RZ, R39 ;  /* 0x000000ffffd57224 */ /* 0x000fe200078e0027 */
[----:B------:R2:W-:Y:S01]  /*1f60*/  STL.64 [R1+0x2b0], R204 ;  /* 0x0002b0cc01007387 */ /* 0x0005e20000100a00 */
[----:B---3--:R-:W-:Y:S02]  /*1f70*/  IMAD.MOV.U32 R210, RZ, RZ, R42 ;  /* 0x000000ffffd27224 */ /* 0x008fe400078e002a */
[----:B------:R-:W-:Y:S01]  /*1f80*/  IMAD.MOV.U32 R211, RZ, RZ, R41 ;  /* 0x000000ffffd37224 */ /* 0x000fe200078e0029 */
[----:B------:R3:W-:Y:S01]  /*1f90*/  STL.64 [R1+0x2a8], R202 ;  /* 0x0002a8ca01007387 */ /* 0x0007e20000100a00 */
[----:B----4-:R-:W-:-:S02]  /*1fa0*/  IMAD.MOV.U32 R208, RZ, RZ, R44 ;  /* 0x000000ffffd07224 */ /* 0x010fc400078e002c */
[----:B------:R-:W-:Y:S01]  /*1fb0*/  IMAD.MOV.U32 R209, RZ, RZ, R43 ;  /* 0x000000ffffd17224 */ /* 0x000fe200078e002b */
[----:B------:R4:W-:Y:S01]  /*1fc0*/  STL.64 [R1+0x2a0], R200 ;  /* 0x0002a0c801007387 */ /* 0x0009e20000100a00 */
[----:B-1----:R-:W-:Y:S02]  /*1fd0*/  IMAD.MOV.U32 R206, RZ, RZ, R46 ;  /* 0x000000ffffce7224 */ /* 0x002fe400078e002e */
[----:B------:R-:W-:Y:S01]  /*1fe0*/  IMAD.MOV.U32 R207, RZ, RZ, R45 ;  /* 0x000000ffffcf7224 */ /* 0x000fe200078e002d */
[----:B------:R1:W-:Y:S01]  /*1ff0*/  STL.64 [R1+0x298], R198 ;  /* 0x000298c601007387 */ /* 0x0003e20000100a00 */
[----:B--2---:R-:W-:Y:S02]  /*2000*/  IMAD.MOV.U32 R204, RZ, RZ, R48 ;  /* 0x000000ffffcc7224 */ /* 0x004fe400078e0030 */
[----:B------:R-:W-:Y:S01]  /*2010*/  IMAD.MOV.U32 R205, RZ, RZ, R47 ;  /* 0x000000ffffcd7224 */ /* 0x000fe200078e002f */
[----:B------:R2:W-:Y:S01]  /*2020*/  STL.64 [R1+0x290], R196 ;  /* 0x000290c401007387 */ /* 0x0005e20000100a00 */
[----:B---3--:R-:W-:-:S02]  /*2030*/  IMAD.MOV.U32 R202, RZ, RZ, R50 ;  /* 0x000000ffffca7224 */ /* 0x008fc400078e0032 */
[----:B------:R-:W-:Y:S01]  /*2040*/  IMAD.MOV.U32 R203, RZ, RZ, R49 ;  /* 0x000000ffffcb7224 */ /* 0x000fe200078e0031 */
[----:B------:R3:W-:Y:S01]  /*2050*/  STL.64 [R1+0x288], R194 ;  /* 0x000288c201007387 */ /* 0x0007e20000100a00 */
[----:B----4-:R-:W-:Y:S02]  /*2060*/  IMAD.MOV.U32 R200, RZ, RZ, R52 ;  /* 0x000000ffffc87224 */ /* 0x010fe400078e0034 */
[----:B------:R-:W-:Y:S01]  /*2070*/  IMAD.MOV.U32 R201, RZ, RZ, R51 ;  /* 0x000000ffffc97224 */ /* 0x000fe200078e0033 */
[----:B------:R4:W-:Y:S01]  /*2080*/  STL.64 [R1+0x280], R192 ;  /* 0x000280c001007387 */ /* 0x0009e20000100a00 */
[----:B-1----:R-:W-:Y:S02]  /*2090*/  IMAD.MOV.U32 R198, RZ, RZ, R54 ;  /* 0x000000ffffc67224 */ /* 0x002fe400078e0036 */
[----:B------:R-:W-:Y:S01]  /*20a0*/  IMAD.MOV.U32 R199, RZ, RZ, R53 ;  /* 0x000000ffffc77224 */ /* 0x000fe200078e0035 */
[----:B------:R1:W-:Y:S01]  /*20b0*/  STL.64 [R1+0x278], R190 ;  /* 0x000278be01007387 */ /* 0x0003e20000100a00 */
[----:B--2---:R-:W-:-:S02]  /*20c0*/  IMAD.MOV.U32 R196, RZ, RZ, R56 ;  /* 0x000000ffffc47224 */ /* 0x004fc400078e0038 */
[----:B------:R-:W-:Y:S01]  /*20d0*/  IMAD.MOV.U32 R197, RZ, RZ, R55 ;  /* 0x000000ffffc57224 */ /* 0x000fe200078e0037 */
[----:B------:R2:W-:Y:S01]  /*20e0*/  STL.64 [R1+0x270], R188 ;  /* 0x000270bc01007387 */ /* 0x0005e20000100a00 */
[----:B---3--:R-:W-:Y:S02]  /*20f0*/  IMAD.MOV.U32 R194, RZ, RZ, R58 ;  /* 0x000000ffffc27224 */ /* 0x008fe400078e003a */
[----:B------:R-:W-:Y:S02]  /*2100*/  IMAD.MOV.U32 R195, RZ, RZ, R57 ;  /* 0x000000ffffc37224 */ /* 0x000fe400078e0039 */
[----:B----4-:R-:W-:Y:S02]  /*2110*/  IMAD.MOV.U32 R192, RZ, RZ, R60 ;  /* 0x000000ffffc07224 */ /* 0x010fe400078e003c */
[----:B------:R-:W-:Y:S02]  /*2120*/  IMAD.MOV.U32 R193, RZ, RZ, R59 ;  /* 0x000000ffffc17224 */ /* 0x000fe400078e003b */
[----:B-1----:R-:W-:-:S02]  /*2130*/  IMAD.MOV.U32 R190, RZ, RZ, R62 ;  /* 0x000000ffffbe7224 */ /* 0x002fc400078e003e */
[----:B------:R-:W-:Y:S02]  /*2140*/  IMAD.MOV.U32 R191, RZ, RZ, R61 ;  /* 0x000000ffffbf7224 */ /* 0x000fe400078e003d */
[----:B--2---:R-:W-:Y:S02]  /*2150*/  IMAD.MOV.U32 R188, RZ, RZ, R64 ;  /* 0x000000ffffbc7224 */ /* 0x004fe400078e0040 */
        /* <DEDUP_REMOVED lines=23> */
[----:B------:R-:W-:Y:S01]  /*22d0*/  IMAD.MOV.U32 R251, RZ, RZ, R0 ;  /* 0x000000fffffb7224 */ /* 0x000fe200078e0000 */
[----:B------:R-:W-:Y:S02]  /*22e0*/  WARPGROUP.DEPBAR.LE gsb0, 0x0 ;  /* 0x00008000000079c5 */ /* 0x000fe40000010000 */
[----:B------:R-:W-:-:S06]  /*22f0*/  WARPGROUP.ARRIVE ;  /* 0x00000000000079c5 */ /* 0x000fcc0000000000 */
[----:B------:R-:W-:Y:S01]  /*2300*/  HGMMA.64x128x16.F32.BF16 R24, gdesc[UR16].tnspA.tnspB, RZ, !UPT, gsb0 ;  /* 0x61e00000101879f0 */ /* 0x000fe2000c0018ff */
[----:B------:R-:W-:Y:S02]  /*2310*/  UIADD3 UR16, UR4, 0x80, URZ ;  /* 0x0000008004107890 */ /* 0x000fe4000fffe03f */
[----:B------:R-:W-:Y:S01]  /*2320*/  UIADD3 UR18, UR10, 0x80, URZ ;  /* 0x000000800a127890 */ /* 0x000fe2000fffe03f */
[----:B------:R-:W-:Y:S01]  /*2330*/  UMOV UR17, 0x40000040 ;  /* 0x4000004000117882 */ /* 0x000fe20000000000 */
[----:B------:R-:W-:Y:S01]  /*2340*/  UMOV UR19, 0x40000040 ;  /* 0x4000004000137882 */ /* 0x000fe20000000000 */
[----:B------:R-:W-:Y:S02]  /*2350*/  WARPGROUP.DEPBAR.LE gsb0, 0x0 ;  /* 0x00008000000079c5 */ /* 0x000fe40000010000 */
[----:B------:R-:W-:-:S06]  /*2360*/  WARPGROUP.ARRIVE ;  /* 0x00000000000079c5 */ /* 0x000fcc0000000000 */
[----:B------:R-:W-:Y:S03]  /*2370*/  HGMMA.64x128x16.F32.BF16 R188, gdesc[UR16].tnspA.tnspB, R188, gsb0 ;  /* 0x61e0000010bc79f0 */ /* 0x000fe600080018bc */
[----:B------:R-:W-:Y:S02]  /*2380*/  WARPGROUP.DEPBAR.LE gsb0, 0x0 ;  /* 0x00008000000079c5 */ /* 0x000fe40000010000 */
[----:B------:R-:W-:Y:S04]  /*2390*/  STL.64 [R1], R188 ;  /* 0x000000bc01007387 */ /* 0x000fe80000100a00 */
[----:B------:R-:W-:Y:S04]  /*23a0*/  STL.64 [R1+0x8], R190 ;  /* 0x000008be01007387 */ /* 0x000fe80000100a00 */
        /* <DEDUP_REMOVED lines=11> */
[----:B------:R1:W-:Y:S04]  /*2460*/  STL.64 [R1+0x68], R214 ;  /* 0x000068d601007387 */ /* 0x0003e80000100a00 */
        /* <DEDUP_REMOVED lines=18> */
[----:B-1----:R-:W2:Y:S04]  /*2590*/  LDL.LU.64 R214, [R1+0x2d8] ;  /* 0x0002d80001d67983 */ /* 0x002ea80000300a00 */
[----:B------:R-:W2:Y:S04]  /*25a0*/  LDL.LU.64 R212, [R1+0x2d0] ;  /* 0x0002d00001d47983 */ /* 0x000ea80000300a00 */
        /* <DEDUP_REMOVED lines=11> */
[----:B------:R-:W2:Y:S01]  /*2660*/  LDL.LU.64 R188, [R1+0x270] ;  /* 0x0002700001bc7983 */ /* 0x000ea20000300a00 */
[----:B------:R-:W-:Y:S01]  /*2670*/  UIADD3 UR16, UR4, 0x280, URZ ;  /* 0x0000028004107890 */ /* 0x000fe2000fffe03f */
[----:B------:R-:W-:Y:S01]  /*2680*/  UMOV UR17, 0x40000040 ;  /* 0x4000004000117882 */ /* 0x000fe20000000000 */
[----:B--2---:R-:W-:-:S07]  /*2690*/  WARPGROUP.ARRIVE ;  /* 0x00000000000079c5 */ /* 0x004fce0000000000 */
[----:B------:R-:W-:Y:S01]  /*26a0*/  HGMMA.64x128x16.F32.BF16 R152, gdesc[UR16].tnspA.tnspB, R152, gsb0 ;  /* 0x61e00000109879f0 */ /* 0x000fe20008001898 */
[----:B------:R-:W-:Y:S02]  /*26b0*/  UIADD3 UR16, UR4, 0x480, URZ ;  /* 0x0000048004107890 */ /* 0x000fe4000fffe03f */
[----:B------:R-:W-:Y:S02]  /*26c0*/  WARPGROUP.DEPBAR.LE gsb0, 0x0 ;  /* 0x00008000000079c5 */ /* 0x000fe40000010000 */
        /* <DEDUP_REMOVED lines=32> */
[----:B-1----:R-:W2:Y:S04]  /*28d0*/  LDL.LU.64 R152, [R1] ;  /* 0x0000000001987983 */ /* 0x002ea80000300a00 */
        /* <DEDUP_REMOVED lines=31> */
[----:B------:R-:W-:Y:S01]  /*2ad0*/  WARPGROUP.ARRIVE ;  /* 0x00000000000079c5 */ /* 0x000fe20000000000 */
[----:B------:R-:W-:-:S05]  /*2ae0*/  UMOV UR17, 0x40000040 ;  /* 0x4000004000117882 */ /* 0x000fca0000000000 */
[----:B------:R-:W-:Y:S01]  /*2af0*/  HGMMA.64x128x16.F32.BF16 R88, gdesc[UR16].tnspA.tnspB, R88, gsb0 ;  /* 0x61e00000105879f0 */ /* 0x000fe20008001858 */
[----:B------:R-:W-:Y:S01]  /*2b00*/  UIADD3 UR16, UR4, 0x680, URZ ;  /* 0x0000068004107890 */ /* 0x000fe2000fffe03f */
[----:B------:R-:W-:Y:S01]  /*2b10*/  UMOV UR17, 0x40000040 ;  /* 0x4000004000117882 */ /* 0x000fe20000000000 */
[----:B------:R-:W-:Y:S02]  /*2b20*/  WARPGROUP.DEPBAR.LE gsb0, 0x0 ;  /* 0x00008000000079c5 */ /* 0x000fe40000010000 */
[----:B------:R-:W-:-:S07]  /*2b30*/  WARPGROUP.ARRIVE ;  /* 0x00000000000079c5 */ /* 0x000fce0000000000 */
[----:B------:R-:W-:Y:S01]  /*2b40*/  HGMMA.64x128x16.F32.BF16 R24, gdesc[UR16].tnspA.tnspB, R24, gsb0 ;  /* 0x61e00000101879f0 */ /* 0x000fe20008001818 */
[----:B------:R-:W-:Y:S02]  /*2b50*/  UIADD3 UR16, UR4, 0x100, URZ ;  /* 0x0000010004107890 */ /* 0x000fe4000fffe03f */
[----:B------:R-:W-:Y:S01]  /*2b60*/  UIADD3 UR18, UR10, 0x100, URZ ;  /* 0x000001000a127890 */ /* 0x000fe2000fffe03f */
[----:B------:R-:W-:Y:S01]  /*2b70*/  UMOV UR17, 0x40000040 ;  /* 0x4000004000117882 */ /* 0x000fe20000000000 */
[----:B------:R-:W-:Y:S01]  /*2b80*/  UMOV UR19, 0x40000040 ;  /* 0x4000004000137882 */ /* 0x000fe20000000000 */
[----:B------:R-:W-:Y:S02]  /*2b90*/  WARPGROUP.DEPBAR.LE gsb0, 0x0 ;  /* 0x00008000000079c5 */ /* 0x000fe40000010000 */
[----:B--2---:R-:W-:-:S06]  /*2ba0*/  WARPGROUP.ARRIVE ;  /* 0x00000000000079c5 */ /* 0x004fcc0000000000 */
[----:B------:R-:W-:Y:S03]  /*2bb0*/  HGMMA.64x128x16.F32.BF16 R152, gdesc[UR16].tnspA.tnspB, R152, gsb0 ;  /* 0x61e00000109879f0 */ /* 0x000fe60008001898 */
[----:B------:R-:W-:Y:S02]  /*2bc0*/  WARPGROUP.DEPBAR.LE gsb0, 0x0 ;  /* 0x00008000000079c5 */ /* 0x000fe40000010000 */
[----:B------:R-:W-:Y:S01]  /*2bd0*/  STL.64 [R1], R152 ;  /* 0x0000009801007387 */ /* 0x000fe20000100a00 */
[----:B------:R-:W-:Y:S01]  /*2be0*/  IMAD.MOV.U32 R2, RZ, RZ, R214 ;  /* 0x000000ffff027224 */ /* 0x000fe200078e00d6 */
[----:B------:R-:W-:Y:S01]  /*2bf0*/  MOV R228, R192 ;  /* 0x000000c000e47202 */ /* 0x000fe20000000f00 */
[----:B------:R-:W-:Y:S01]  /*2c00*/  IMAD.MOV.U32 R0, RZ, RZ, R215 ;  /* 0x000000ffff007224 */ /* 0x000fe200078e00d7 */
[----:B------:R1:W-:Y:S01]  /*2c10*/  STL.64 [R1+0x8], R154 ;  /* 0x0000089a01007387 */ /* 0x0003e20000100a00 */
[----:B------:R-:W-:Y:S01]  /*2c20*/  IMAD.MOV.U32 R4, RZ, RZ, R212 ;  /* 0x000000ffff047224 */ /* 0x000fe200078e00d4 */
[----:B------:R-:W-:Y:S01]  /*2c30*/  MOV R251, R157 ;  /* 0x0000009d00fb7202 */ /* 0x000fe20000000f00 */
[----:B------:R-:W-:Y:S01]  /*2c40*/  IMAD.MOV.U32 R3, RZ, RZ, R213 ;  /* 0x000000ffff037224 */ /* 0x000fe200078e00d5 */
[----:B------:R-:W2:Y:S01]  /*2c50*/  LDL.LU.64 R214, [R1+0x268] ;  /* 0x0002680001d67983 */ /* 0x000ea20000300a00 */
[----:B------:R-:W-:-:S02]  /*2c60*/  IMAD.MOV.U32 R6, RZ, RZ, R210 ;  /* 0x000000ffff067224 */ /* 0x000fc400078e00d2 */
[----:B------:R-:W-:Y:S01]  /*2c70*/  IMAD.MOV.U32 R5, RZ, RZ, R211 ;  /* 0x000000ffff057224 */ /* 0x000fe200078e00d3 */
[----:B------:R-:W2:Y:S01]  /*2c80*/  LDL.LU.64 R212, [R1+0x260] ;  /* 0x0002600001d47983 */ /* 0x000ea20000300a00 */
[----:B------:R-:W-:Y:S02]  /*2c90*/  IMAD.MOV.U32 R8, RZ, RZ, R208 ;  /* 0x000000ffff087224 */ /* 0x000fe400078e00d0 */
[----:B------:R-:W-:Y:S01]  /*2ca0*/  IMAD.MOV.U32 R7, RZ, RZ, R209 ;  /* 0x000000ffff077224 */ /* 0x000fe200078e00d1 */
[----:B------:R-:W2:Y:S01]  /*2cb0*/  LDL.LU.64 R210, [R1+0x258] ;  /* 0x0002580001d27983 */ /* 0x000ea20000300a00 */
[----:B------:R-:W-:Y:S02]  /*2cc0*/  IMAD.MOV.U32 R10, RZ, RZ, R206 ;  /* 0x000000ffff0a7224 */ /* 0x000fe400078e00ce */
        /* <DEDUP_REMOVED lines=73> */
[----:B------:R-:W2:Y:S04]  /*3160*/  LDL.LU.64 R160, [R1+0x190] ;  /* 0x0001900001a07983 */ /* 0x000ea80000300a00 */
[----:B------:R-:W2:Y:S04]  /*3170*/  LDL.LU.64 R158, [R1+0x188] ;  /* 0x00018800019e7983 */ /* 0x000ea80000300a00 */
[----:B------:R-:W2:Y:S04]  /*3180*/  LDL.LU.64 R156, [R1+0x180] ;  /* 0x00018000019c7983 */ /* 0x000ea80000300a00 */
[----:B-1----:R-:W2:Y:S04]  /*3190*/  LDL.LU.64 R154, [R1+0x178] ;  /* 0x00017800019a7983 */ /* 0x002ea80000300a00 */
[----:B------:R-:W2:Y:S01]  /*31a0*/  LDL.LU.64 R152, [R1+0x170] ;  /* 0x0001700001987983 */ /* 0x000ea20000300a00 */
[----:B------:R-:W-:Y:S01]  /*31b0*/  UIADD3 UR16, UR4, 0x300, URZ ;  /* 0x0000030004107890 */ /* 0x000fe2000fffe03f */
[----:B------:R-:W-:Y:S01]  /*31c0*/  UMOV UR17, 0x40000040 ;  /* 0x4000004000117882 */ /* 0x000fe20000000000 */
[----:B--2---:R-:W-:-:S07]  /*31d0*/  WARPGROUP.ARRIVE ;  /* 0x00000000000079c5 */ /* 0x004fce0000000000 */
[----:B------:R-:W-:Y:S01]  /*31e0*/  HGMMA.64x128x16.F32.BF16 R152, gdesc[UR16].tnspA.tnspB, R152, gsb0 ;  /* 0x61e00000109879f0 */ /* 0x000fe20008001898 */
[----:B------:R-:W-:Y:S01]  /*31f0*/  UIADD3 UR16, UR4, 0x500, URZ ;  /* 0x0000050004107890 */ /* 0x000fe2000fffe03f */
[----:B------:R-:W-:Y:S01]  /*3200*/  UMOV UR17, 0x40000040 ;  /* 0x4000004000117882 */ /* 0x000fe20000000000 */
        /* <DEDUP_REMOVED lines=15> */
[----:B-1----:R-:W2:Y:S04]  /*3300*/  LDL.LU R188, [R1] ;  /* 0x0000000001bc7983 */ /* 0x002ea80000300800 */
[----:B------:R-:W2:Y:S04]  /*3310*/  LDL.LU R189, [R1+0x4] ;  /* 0x0000040001bd7983 */ /* 0x000ea80000300800 */
[----:B------:R-:W2:Y:S04]  /*3320*/  LDL.LU R190, [R1+0x8] ;  /* 0x0000080001be7983 */ /* 0x000ea80000300800 */
[----:B------:R-:W2:Y:S01]  /*3330*/  LDL.LU R191, [R1+0xc] ;  /* 0x00000c0001bf7983 */ /* 0x000ea20000300800 */
[----:B------:R-:W-:-:S06]  /*3340*/  WARPGROUP.ARRIVE ;  /* 0x00000000000079c5 */ /* 0x000fcc0000000000 */
[----:B------:R-:W-:Y:S01]  /*3350*/  HGMMA.64x128x16.F32.BF16 R88, gdesc[UR16].tnspA.tnspB, R88, gsb0 ;  /* 0x61e00000105879f0 */ /* 0x000fe20008001858 */
[----:B------:R-:W-:Y:S01]  /*3360*/  UIADD3 UR16, UR4, 0x700, URZ ;  /* 0x0000070004107890 */ /* 0x000fe2000fffe03f */
[----:B------:R-:W-:Y:S01]  /*3370*/  UMOV UR17, 0x40000040 ;  /* 0x4000004000117882 */ /* 0x000fe20000000000 */
[----:B------:R-:W-:Y:S01]  /*3380*/  IMAD.MOV.U32 R193, RZ, RZ, R251 ;  /* 0x000000ffffc17224 */ /* 0x000fe200078e00fb */
[----:B------:R-:W-:Y:S01]  /*3390*/  MOV R203, R241 ;  /* 0x000000f100cb7202 */ /* 0x000fe20000000f00 */
[----:B------:R-:W-:Y:S01]  /*33a0*/  IMAD.MOV.U32 R194, RZ, RZ, R250 ;  /* 0x000000ffffc27224 */ /* 0x000fe200078e00fa */
[----:B------:R-:W-:Y:S01]  /*33b0*/  MOV R251, R0 ;  /* 0x0000000000fb7202 */ /* 0x000fe20000000f00 */
        /* <DEDUP_REMOVED lines=8> */
[----:B------:R-:W-:Y:S01]  /*3440*/  IMAD.MOV.U32 R204, RZ, RZ, R240 ;  /* 0x000000ffffcc7224 */ /* 0x000fe200078e00f0 */
[----:B------:R-:W-:-:S02]  /*3450*/  WARPGROUP.DEPBAR.LE gsb0, 0x0 ;  /* 0x00008000000079c5 */ /* 0x000fc40000010000 */
[----:B------:R-:W-:-:S06]  /*3460*/  WARPGROUP.ARRIVE ;  /* 0x00000000000079c5 */ /* 0x000fcc0000000000 */
[----:B------:R-:W-:Y:S01]  /*3470*/  HGMMA.64x128x16.F32.BF16 R24, gdesc[UR16].tnspA.tnspB, R24, gsb0 ;  /* 0x61e00000101879f0 */ /* 0x000fe20008001818 */
        /* <DEDUP_REMOVED lines=34> */
[----:B------:R-:W-:Y:S02]  /*36a0*/  UIADD3 UR16, UR4, 0x180, URZ ;  /* 0x0000018004107890 */ /* 0x000fe4000fffe03f */
[----:B------:R-:W-:Y:S01]  /*36b0*/  UIADD3 UR18, UR10, 0x180, URZ ;  /* 0x000001800a127890 */ /* 0x000fe2000fffe03f */
[----:B------:R-:W-:Y:S01]  /*36c0*/  UMOV UR17, 0x40000040 ;  /* 0x4000004000117882 */ /* 0x000fe20000000000 */
[----:B------:R-:W-:Y:S01]  /*36d0*/  UMOV UR19, 0x40000040 ;  /* 0x4000004000137882 */ /* 0x000fe20000000000 */
[----:B------:R-:W-:-:S02]  /*36e0*/  WARPGROUP.DEPBAR.LE gsb0, 0x0 ;  /* 0x00008000000079c5 */ /* 0x000fc40000010000 */
[----:B--2---:R-:W-:-:S06]  /*36f0*/  WARPGROUP.ARRIVE ;  /* 0x00000000000079c5 */ /* 0x004fcc0000000000 */
        /* <DEDUP_REMOVED lines=34> */
[----:B-1----:R-:W3:Y:S04]  /*3920*/  LDL.LU.64 R214, [R1+0x168] ;  /* 0x0001680001d67983 */ /* 0x002ee80000300a00 */
[----:B------:R-:W3:Y:S04]  /*3930*/  LDL.LU.64 R212, [R1+0x160] ;  /* 0x0001600001d47983 */ /* 0x000ee80000300a00 */
        /* <DEDUP_REMOVED lines=11> */
[----:B------:R-:W3:Y:S01]  /*39f0*/  LDL.LU.64 R188, [R1+0x100] ;  /* 0x0001000001bc7983 */ /* 0x000ee20000300a00 */
[----:B------:R-:W-:Y:S01]  /*3a00*/  UIADD3 UR16, UR4, 0x380, URZ ;  /* 0x0000038004107890 */ /* 0x000fe2000fffe03f */
[----:B------:R-:W-:Y:S01]  /*3a10*/  UMOV UR17, 0x40000040 ;  /* 0x4000004000117882 */ /* 0x000fe20000000000 */
[----:B---3--:R-:W-:-:S07]  /*3a20*/  WARPGROUP.ARRIVE ;  /* 0x00000000000079c5 */ /* 0x008fce0000000000 */
[----:B------:R-:W-:Y:S01]  /*3a30*/  HGMMA.64x128x16.F32.BF16 R152, gdesc[UR16].tnspA.tnspB, R152, gsb0 ;  /* 0x61e00000109879f0 */ /* 0x000fe20008001898 */
[----:B------:R-:W-:Y:S01]  /*3a40*/  UIADD3 UR16, UR4, 0x580, URZ ;  /* 0x0000058004107890 */ /* 0x000fe2000fffe03f */
[----:B------:R-:W-:Y:S01]  /*3a50*/  UMOV UR17, 0x40000040 ;  /* 0x4000004000117882 */ /* 0x000fe20000000000 */
[----:B------:R-:W-:Y:S02]  /*3a60*/  WARPGROUP.DEPBAR.LE gsb0, 0x0 ;  /* 0x00008000000079c5 */ /* 0x000fe40000010000 */
[----:B------:R-:W-:-:S07]  /*3a70*/  WARPGROUP.ARRIVE ;  /* 0x00000000000079c5 */ /* 0x000fce0000000000 */
[----:B------:R-:W-:Y:S01]  /*3a80*/  HGMMA.64x128x16.F32.BF16 R88, gdesc[UR16].tnspA.tnspB, R88, gsb0 ;  /* 0x61e00000105879f0 */ /* 0x000fe20008001858 */
[----:B------:R-:W-:Y:S01]  /*3a90*/  UIADD3 UR16, UR4, 0x780, URZ ;  /* 0x0000078004107890 */ /* 0x000fe2000fffe03f */
[----:B------:R-:W-:Y:S02]  /*3aa0*/  UMOV UR17, 0x40000040 ;  /* 0x4000004000117882 */ /* 0x000fe40000000000 */
[----:B------:R-:W-:Y:S01]  /*3ab0*/  UMOV UR4, 0x1 ;  /* 0x0000000100047882 */ /* 0x000fe20000000000 */
[----:B------:R-:W-:Y:S02]  /*3ac0*/  WARPGROUP.DEPBAR.LE gsb0, 0x0 ;  /* 0x00008000000079c5 */ /* 0x000fe40000010000 */
[----:B------:R-:W-:-:S06]  /*3ad0*/  WARPGROUP.ARRIVE ;  /* 0x00000000000079c5 */ /* 0x000fcc0000000000 */
[----:B--2---:R-:W-:Y:S03]  /*3ae0*/  HGMMA.64x128x16.F32.BF16 R24, gdesc[UR16].tnspA.tnspB, R24, gsb0 ;  /* 0x61e00000101879f0 */ /* 0x004fe60008001818 */
[----:B------:R-:W-:Y:S02]  /*3af0*/  WARPGROUP.DEPBAR.LE gsb0, 0x0 ;  /* 0x00008000000079c5 */ /* 0x000fe40000010000 */
.L_x_10:
[----:B------:R-:W-:-:S04]  /*3b00*/  UISETP.LT.AND UP0, UPT, UR5, 0x1, UPT ;  /* 0x000000010500788c */ /* 0x000fc8000bf01270 */
[----:B------:R-:W-:-:S04]  /*3b10*/  USEL UR9, UR5, 0x1, UP0 ;  /* 0x0000000105097887 */ /* 0x000fc80008000000 */
[----:B------:R-:W-:-:S04]  /*3b20*/  UIADD3 UR9, -UR9, UR5, URZ ;  /* 0x0000000509097290 */ /* 0x000fc8000fffe13f */
[----:B------:R-:W-:-:S06]  /*3b30*/  UISETP.GE.AND UP0, UPT, UR9, 0x1, UPT ;  /* 0x000000010900788c */ /* 0x000fcc000bf06270 */
[----:B------:R-:W-:-:S13]  /*3b40*/  PLOP3.LUT P0, PT, PT, PT, UP0, 0x80, 0x0 ;  /* 0x000000000000781c */ /* 0x000fda0003f0f008 */
[----:B------:R-:W-:Y:S05]  /*3b50*/  @!P0 BRA `(.L_x_13) ;  /* 0x0000002800948947 */ /* 0x000fea0003800000 */
[----:B------:R-:W-:Y:S01]  /*3b60*/  IMAD.MOV.U32 R3, RZ, RZ, RZ ;  /* 0x000000ffff037224 */ /* 0x000fe200078e00ff */
[----:B------:R-:W-:Y:S02]  /*3b70*/  ULOP3.LUT UR10, UR6, 0x1, URZ, 0xfc, !UPT ;  /* 0x00000001060a7892 */ /* 0x000fe4000f8efc3f */
[----:B------:R-:W-:Y:S01]  /*3b80*/  UISETP.NE.U32.AND UP0, UPT, UR4, URZ, UPT ;  /* 0x0000003f0400728c */ /* 0x000fe2000bf05070 */
[----:B------:R-:W-:Y:S01]  /*3b90*/  UMOV UR11, UR9 ;  /* 0x00000009000b7c82 */ /* 0x000fe20008000000 */
[----:B------:R-:W-:-:S09]  /*3ba0*/  UMOV UR5, URZ ;  /* 0x0000003f00057c82 */ /* 0x000fd20008000000 */
.L_x_18:
[----:B------:R-:W-:-:S06]  /*3bb0*/  UISETP.NE.AND UP1, UPT, UR10, 0x3, UPT ;  /* 0x000000030a00788c */ /* 0x000fcc000bf25270 */
[----:B------:R-:W-:-:S13]  /*3bc0*/  PLOP3.LUT P1, PT, PT, PT, UP1, 0x80, 0x0 ;  /* 0x000000000000781c */ /* 0x000fda0003f2f018 */
[----:B------:R-:W-:Y:S05]  /*3bd0*/  @!P1 BRA `(.L_x_14) ;  /* 0x0000000000049947 */ /* 0x000fea0003800000 */
[----:B------:R-:W-:Y:S01]  /*3be0*/  BPT.TRAP 0x1 ;  /* 0x000000040000795c */ /* 0x000fe20000300000 */
.L_x_14:
[----:B------:R-:W1:Y:S01]  /*3bf0*/  S2UR UR14, SR_CgaCtaId ;  /* 0x00000000000e79c3 */ /* 0x000e620000008800 */
[----:B------:R-:W-:Y:S01]  /*3c00*/  UMOV UR12, 0x400 ;  /* 0x00000400000c7882 */ /* 0x000fe20000000000 */
[----:B------:R-:W-:Y:S01]  /*3c10*/  SHF.L.U32 R2, R3, 0x1f, RZ ;  /* 0x0000001f03027819 */ /* 0x000fe200000006ff */
[----:B-1----:R-:W-:-:S04]  /*3c20*/  ULEA UR12, UR14, UR12, 0x18 ;  /* 0x0000000c0e0c7291 */ /* 0x002fc8000f8ec03f */
[----:B------:R-:W-:-:S12]  /*3c30*/  ULEA UR14, UR4, UR12, 0x3 ;  /* 0x0000000c040e7291 */ /* 0x000fd8000f8e183f */
.L_x_15:
[----:B-1----:R-:W-:-:S04]  /*3c40*/  IMAD.U32 R0, RZ, RZ, UR14 ;  /* 0x0000000eff007e24 */ /* 0x002fc8000f8e00ff */
[----:B------:R1:W2:Y:S03]  /*3c50*/  SYNCS.PHASECHK.TRANS64.TRYWAIT P0, [R0+URZ+0x30000], R2 ;  /* 0x03000002000075a7 */ /* 0x0002a6000800017f */
[----:B--2---:R-:W-:Y:S05]  /*3c60*/  @!P0 NANOSLEEP.SYNCS 0x989680 ;  /* 0x009896800000895d */ /* 0x004fea0003900000 */
[----:B------:R-:W2:Y:S02]  /*3c70*/  @!P0 SYNCS.PHASECHK.TRANS64 P0, [R0+URZ+0x30000], R2 ;  /* 0x03000002000085a7 */ /* 0x000ea4000800007f */
[----:B--2---:R-:W-:Y:S05]  /*3c80*/  @!P0 BRA `(.L_x_15) ;  /* 0xfffffffc00ec8947 */ /* 0x004fea000383ffff */
        /* <DEDUP_REMOVED lines=32> */
[----:B--2---:R-:W2:Y:S04]  /*3e90*/  LDL.LU.64 R24, [R1] ;  /* 0x0000000001187983 */ /* 0x004ea80000300a00 */
        /* <DEDUP_REMOVED lines=33> */
[----:B------:R-:W-:-:S02]  /*40b0*/  UMOV UR19, 0x40000040 ;  /* 0x4000004000137882 */ /* 0x000fc40000000000 */
[----:B------:R-:W-:Y:S01]  /*40c0*/  USHF.R.U32.HI UR16, URZ, 0x4, UR14 ;  /* 0x000000043f107899 */ /* 0x000fe2000801160e */
[----:B------:R3:W-:Y:S01]  /*40d0*/  STL [R1+0x170], R3 ;  /* 0x0001700301007387 */ /* 0x0007e20000100800 */
[----:B------:R-:W-:Y:S02]  /*40e0*/  USHF.R.U32.HI UR14, URZ, 0x4, UR12 ;  /* 0x000000043f0e7899 */ /* 0x000fe4000801160c */
[----:B------:R-:W-:Y:S02]  /*40f0*/  ULOP3.LUT UR16, UR16, 0x3fff, URZ, 0xc0, !UPT ;  /* 0x00003fff10107892 */ /* 0x000fe4000f8ec03f */
[----:B------:R-:W-:Y:S02]  /*4100*/  ULOP3.LUT UR14, UR14, 0x3fff, URZ, 0xc0, !UPT ;  /* 0x00003fff0e0e7892 */ /* 0x000fe4000f8ec03f */
[----:B------:R-:W-:Y:S02]  /*4110*/  ULOP3.LUT UR16, UR16, 0x2000000, URZ, 0xfc, !UPT ;  /* 0x0200000010107892 */ /* 0x000fe4000f8efc3f */
[----:B------:R-:W-:-:S02]  /*4120*/  ULEA UR14, UR4, UR14, 0xb ;  /* 0x0000000e040e7291 */ /* 0x000fc4000f8e583f */
[----:B------:R-:W-:-:S05]  /*4130*/  ULEA UR20, UR4, UR16, 0xa ;  /* 0x0000001004147291 */ /* 0x000fca000f8e503f */
[----:B------:R-:W-:Y:S02]  /*4140*/  UMOV UR16, UR14 ;  /* 0x0000000e00107c82 */ /* 0x000fe40008000000 */
[----:B------:R-:W-:Y:S01]  /*4150*/  UMOV UR18, UR20 ;  /* 0x0000001400127c82 */ /* 0x000fe20008000000 */
[----:B--2---:R-:W-:-:S06]  /*4160*/  WARPGROUP.ARRIVE ;  /* 0x00000000000079c5 */ /* 0x004fcc0000000000 */
[----:B------:R-:W-:Y:S01]  /*4170*/  HGMMA.64x128x16.F32.BF16 R24, gdesc[UR16].tnspA.tnspB, R24, UP0, gsb0 ;  /* 0x61e00000101879f0 */ /* 0x000fe2000b801818 */
[----:B------:R-:W-:Y:S01]  /*4180*/  UIADD3 UR16, UR14, 0x200, URZ ;  /* 0x000002000e107890 */ /* 0x000fe2000fffe03f */
[----:B------:R-:W-:Y:S01]  /*4190*/  UMOV UR17, 0x40000040 ;  /* 0x4000004000117882 */ /* 0x000fe20000000000 */
[----:B------:R-:W-:Y:S02]  /*41a0*/  WARPGROUP.DEPBAR.LE gsb0, 0x0 ;  /* 0x00008000000079c5 */ /* 0x000fe40000010000 */
[----:B------:R-:W-:Y:S01]  /*41b0*/  STL.64 [R1], R24 ;  /* 0x0000001801007387 */ /* 0x000fe20000100a00 */
[----:B-1----:R-:W-:Y:S01]  /*41c0*/  IMAD.MOV.U32 R2, RZ, RZ, R86 ;  /* 0x000000ffff027224 */ /* 0x002fe200078e0056 */
[----:B------:R-:W-:Y:S01]  /*41d0*/  MOV R224, R60 ;  /* 0x0000003c00e07202 */ /* 0x000fe20000000f00 */
[----:B------:R-:W-:Y:S01]  /*41e0*/  IMAD.MOV.U32 R0, RZ, RZ, R87 ;  /* 0x000000ffff007224 */ /* 0x000fe200078e0057 */
[----:B------:R1:W-:Y:S01]  /*41f0*/  STL.64 [R1+0x8], R26 ;  /* 0x0000081a01007387 */ /* 0x0003e20000100a00 */
[----:B------:R-:W-:-:S02]  /*4200*/  IMAD.MOV.U32 R4, RZ, RZ, R84 ;  /* 0x000000ffff047224 */ /* 0x000fc400078e0054 */
[----:B---3--:R-:W-:Y:S01]  /*4210*/  IMAD.MOV.U32 R3, RZ, RZ, R85 ;  /* 0x000000ffff037224 */ /* 0x008fe200078e0055 */
        /* <DEDUP_REMOVED lines=37> */
[----:B------:R-:W-:Y:S01]  /*4470*/  IMAD.MOV.U32 R223, RZ, RZ, R59 ;  /* 0x000000ffffdf7224 */ /* 0x000fe200078e003b */
[----:B------:R-:W-:Y:S01]  /*4480*/  WARPGROUP.ARRIVE ;  /* 0x00000000000079c5 */ /* 0x000fe20000000000 */
[----:B------:R-:W-:Y:S01]  /*4490*/  IMAD.MOV.U32 R220, RZ, RZ, R56 ;  /* 0x000000ffffdc7224 */ /* 0x000fe200078e0038 */
[----:B------:R-:W2:Y:S01]  /*44a0*/  LDL.LU.64 R60, [R1+0x378] ;  /* 0x00037800013c7983 */ /* 0x000ea20000300a00 */
[----:B------:R-:W-:Y:S02]  /*44b0*/  IMAD.MOV.U32 R221, RZ, RZ, R57 ;  /* 0x000000ffffdd7224 */ /* 0x000fe400078e0039 */
[----:B------:R-:W-:Y:S01]  /*44c0*/  IMAD.MOV.U32 R218, RZ, RZ, R54 ;  /* 0x000000ffffda7224 */ /* 0x000fe200078e0036 */
[----:B------:R-:W2:Y:S01]  /*44d0*/  LDL.LU.64 R58, [R1+0x370] ;  /* 0x00037000013a7983 */ /* 0x000ea20000300a00 */
[----:B------:R-:W-:Y:S01]  /*44e0*/  IMAD.MOV.U32 R219, RZ, RZ, R55 ;  /* 0x000000ffffdb7224 */ /* 0x000fe200078e0037 */
[----:B------:R-:W-:Y:S01]  /*44f0*/  HGMMA.64x128x16.F32.BF16 R152, gdesc[UR16].tnspA.tnspB, R152, UP0, gsb0 ;  /* 0x61e00000109879f0 */ /* 0x000fe2000b801898 */
        /* <DEDUP_REMOVED lines=38> */
[----:B------:R-:W-:-:S03]  /*4760*/  IMAD.MOV.U32 R251, RZ, RZ, R29 ;  /* 0x000000fffffb7224 */ /* 0x000fc600078e001d */
[----:B------:R-:W2:Y:S04]  /*4770*/  LDL.LU.64 R30, [R1+0x300] ;  /* 0x00030000011e7983 */ /* 0x000ea80000300a00 */
[----:B------:R-:W2:Y:S04]  /*4780*/  LDL.LU.64 R28, [R1+0x2f8] ;  /* 0x0002f800011c7983 */ /* 0x000ea80000300a00 */
[----:B-1----:R-:W2:Y:S04]  /*4790*/  LDL.LU.64 R26, [R1+0x2f0] ;  /* 0x0002f000011a7983 */ /* 0x002ea80000300a00 */
[----:B------:R-:W2:Y:S01]  /*47a0*/  LDL.LU.64 R24, [R1+0x2e8] ;  /* 0x0002e80001187983 */ /* 0x000ea20000300a00 */
[----:B------:R-:W-:-:S03]  /*47b0*/  WARPGROUP.DEPBAR.LE gsb0, 0x0 ;  /* 0x00008000000079c5 */ /* 0x000fc60000010000 */
        /* <DEDUP_REMOVED lines=14> */
[----:B-1----:R-:W3:Y:S04]  /*48a0*/  LDL.LU R188, [R1] ;  /* 0x0000000001bc7983 */ /* 0x002ee80000300800 */
[----:B------:R-:W3:Y:S04]  /*48b0*/  LDL.LU R189, [R1+0x4] ;  /* 0x0000040001bd7983 */ /* 0x000ee80000300800 */
[----:B------:R-:W3:Y:S04]  /*48c0*/  LDL.LU R190, [R1+0x8] ;  /* 0x0000080001be7983 */ /* 0x000ee80000300800 */
[----:B------:R-:W3:Y:S01]  /*48d0*/  LDL.LU R191, [R1+0xc] ;  /* 0x00000c0001bf7983 */ /* 0x000ee20000300800 */
[----:B------:R-:W-:Y:S01]  /*48e0*/  UIADD3 UR16, UR14, 0x400, URZ ;  /* 0x000004000e107890 */ /* 0x000fe2000fffe03f */
[----:B------:R-:W-:Y:S01]  /*48f0*/  WARPGROUP.ARRIVE ;  /* 0x00000000000079c5 */ /* 0x000fe20000000000 */
[----:B------:R-:W-:-:S07]  /*4900*/  UMOV UR17, 0x40000040 ;  /* 0x4000004000117882 */ /* 0x000fce0000000000 */
[----:B------:R-:W-:Y:S01]  /*4910*/  HGMMA.64x128x16.F32.BF16 R88, gdesc[UR16].tnspA.tnspB, R88, UP0, gsb0 ;  /* 0x61e00000105879f0 */ /* 0x000fe2000b801858 */
[----:B------:R-:W-:Y:S01]  /*4920*/  UIADD3 UR16, UR14, 0x600, URZ ;  /* 0x000006000e107890 */ /* 0x000fe2000fffe03f */
[----:B------:R-:W-:Y:S01]  /*4930*/  UMOV UR17, 0x40000040 ;  /* 0x4000004000117882 */ /* 0x000fe20000000000 */
[----:B------:R-:W-:Y:S01]  /*4940*/  IMAD.MOV.U32 R193, RZ, RZ, R251 ;  /* 0x000000ffffc17224 */ /* 0x000fe200078e00fb */
[----:B------:R-:W-:Y:S01]  /*4950*/  MOV R199, R245 ;  /* 0x000000f500c77202 */ /* 0x000fe20000000f00 */
[----:B------:R-:W-:Y:S02]  /*4960*/  IMAD.MOV.U32 R194, RZ, RZ, R250 ;  /* 0x000000ffffc27224 */ /* 0x000fe400078e00fa */
[----:B------:R-:W-:Y:S02]  /*4970*/  IMAD.MOV.U32 R195, RZ, RZ, R249 ;  /* 0x000000ffffc37224 */ /* 0x000fe400078e00f9 */
[----:B------:R-:W-:Y:S02]  /*4980*/  IMAD.MOV.U32 R196, RZ, RZ, R248 ;  /* 0x000000ffffc47224 */ /* 0x000fe400078e00f8 */
[----:B------:R-:W-:Y:S01]  /*4990*/  IMAD.MOV.U32 R197, RZ, RZ, R247 ;  /* 0x000000ffffc57224 */ /* 0x000fe200078e00f7 */
[----:B------:R-:W-:Y:S01]  /*49a0*/  MOV R247, R5 ;  /* 0x0000000500f77202 */ /* 0x000fe20000000f00 */
[----:B------:R-:W-:-:S02]  /*49b0*/  IMAD.MOV.U32 R198, RZ, RZ, R246 ;  /* 0x000000ffffc67224 */ /* 0x000fc400078e00f6 */
[----:B------:R-:W-:Y:S02]  /*49c0*/  IMAD.MOV.U32 R200, RZ, RZ, R244 ;  /* 0x000000ffffc87224 */ /* 0x000fe400078e00f4 */
[----:B------:R-:W-:Y:S02]  /*49d0*/  IMAD.MOV.U32 R201, RZ, RZ, R243 ;  /* 0x000000ffffc97224 */ /* 0x000fe400078e00f3 */
[----:B------:R-:W-:Y:S02]  /*49e0*/  IMAD.MOV.U32 R202, RZ, RZ, R242 ;  /* 0x000000ffffca7224 */ /* 0x000fe400078e00f2 */
[----:B------:R-:W-:Y:S02]  /*49f0*/  IMAD.MOV.U32 R203, RZ, RZ, R241 ;  /* 0x000000ffffcb7224 */ /* 0x000fe400078e00f1 */
[----:B------:R-:W-:Y:S01]  /*4a00*/  IMAD.MOV.U32 R204, RZ, RZ, R240 ;  /* 0x000000ffffcc7224 */ /* 0x000fe200078e00f0 */
[----:B------:R-:W-:Y:S02]  /*4a10*/  WARPGROUP.DEPBAR.LE gsb0, 0x0 ;  /* 0x00008000000079c5 */ /* 0x000fe40000010000 */
[----:B--2---:R-:W-:-:S06]  /*4a20*/  WARPGROUP.ARRIVE ;  /* 0x00000000000079c5 */ /* 0x004fcc0000000000 */
[----:B------:R-:W-:Y:S01]  /*4a30*/  HGMMA.64x128x16.F32.BF16 R24, gdesc[UR16].tnspA.tnspB, R24, UP0, gsb0 ;  /* 0x61e00000101879f0 */ /* 0x000fe2000b801818 */
        /* <DEDUP_REMOVED lines=39> */
[----:B---3--:R-:W-:-:S06]  /*4cb0*/  WARPGROUP.ARRIVE ;  /* 0x00000000000079c5 */ /* 0x008fcc0000000000 */
        /* <DEDUP_REMOVED lines=135> */
[----:B------:R-:W-:Y:S02]  /*5530*/  IMAD.MOV.U32 R2, RZ, RZ, R214 ;  /* 0x000000ffff027224 */ /* 0x000fe400078e00d6 */
[----:B------:R-:W-:Y:S01]  /*5540*/  IMAD.MOV.U32 R0, RZ, RZ, R215 ;  /* 0x000000ffff007224 */ /* 0x000fe200078e00d7 */
[----:B------:R1:W-:Y:S01]  /*5550*/  STL.64 [R1+0x8], R154 ;  /* 0x0000089a01007387 */ /* 0x0003e20000100a00 */
        /* <DEDUP_REMOVED lines=157> */
[----:B------:R-:W-:Y:S01]  /*5f30*/  IMAD.MOV.U32 R251, RZ, RZ, R0 ;  /* 0x000000fffffb7224 */ /* 0x000fe200078e0000 */
[----:B------:R-:W-:Y:S01]  /*5f40*/  UIADD3 UR16, UR14, 0x180, URZ ;  /* 0x000001800e107890 */ /* 0x000fe2000fffe03f */
[----:B------:R-:W-:Y:S01]  /*5f50*/  IMAD.MOV.U32 R230, RZ, RZ, R23 ;  /* 0x000000ffffe67224 */ /* 0x000fe200078e0017 */
[----:B------:R-:W-:Y:S01]  /*5f60*/  UIADD3 UR18, UR20, 0x180, URZ ;  /* 0x0000018014127890 */ /* 0x000fe2000fffe03f */
[----:B------:R-:W-:Y:S01]  /*5f70*/  IMAD.MOV.U32 R231, RZ, RZ, R22 ;  /* 0x000000ffffe77224 */ /* 0x000fe200078e0016 */
[----:B------:R-:W-:Y:S01]  /*5f80*/  UMOV UR17, 0x40000040 ;  /* 0x4000004000117882 */ /* 0x000fe20000000000 */
[----:B------:R-:W-:Y:S01]  /*5f90*/  IMAD.MOV.U32 R232, RZ, RZ, R21 ;  /* 0x000000ffffe87224 */ /* 0x000fe200078e0015 */
[----:B------:R-:W-:Y:S01]  /*5fa0*/  UMOV UR19, 0x40000040 ;  /* 0x4000004000137882 */ /* 0x000fe20000000000 */
[----:B------:R-:W-:Y:S01]  /*5fb0*/  IMAD.MOV.U32 R233, RZ, RZ, R20 ;  /* 0x000000ffffe97224 */ /* 0x000fe200078e0014 */
[----:B------:R1:W5:Y:S01]  /*5fc0*/  LDL.LU R3, [R1+0x170] ;  /* 0x0001700001037983 */ /* 0x0003620000300800 */
[----:B------:R-:W-:-:S02]  /*5fd0*/  IMAD.MOV.U32 R234, RZ, RZ, R19 ;  /* 0x000000ffffea7224 */ /* 0x000fc400078e0013 */
[----:B------:R-:W-:Y:S02]  /*5fe0*/  IMAD.MOV.U32 R235, RZ, RZ, R18 ;  /* 0x000000ffffeb7224 */ /* 0x000fe400078e0012 */
[----:B------:R-:W-:Y:S02]  /*5ff0*/  IMAD.MOV.U32 R236, RZ, RZ, R17 ;  /* 0x000000ffffec7224 */ /* 0x000fe400078e0011 */
[----:B------:R-:W-:Y:S02]  /*6000*/  IMAD.MOV.U32 R237, RZ, RZ, R16 ;  /* 0x000000ffffed7224 */ /* 0x000fe400078e0010 */
[----:B------:R-:W-:Y:S02]  /*6010*/  IMAD.MOV.U32 R238, RZ, RZ, R15 ;  /* 0x000000ffffee7224 */ /* 0x000fe400078e000f */
[----:B------:R-:W-:Y:S01]  /*6020*/  IMAD.MOV.U32 R239, RZ, RZ, R14 ;  /* 0x000000ffffef7224 */ /* 0x000fe200078e000e */
[----:B------:R-:W-:-:S05]  /*6030*/  WARPGROUP.DEPBAR.LE gsb0, 0x0 ;  /* 0x00008000000079c5 */ /* 0x000fca0000010000 */
        /* <DEDUP_REMOVED lines=35> */
[----:B--2---:R-:W2:Y:S04]  /*6270*/  LDL.LU.64 R214, [R1+0x168] ;  /* 0x0001680001d67983 */ /* 0x004ea80000300a00 */
        /* <DEDUP_REMOVED lines=20> */
[----:B------:R-:W-:-:S07]  /*63c0*/  WARPGROUP.ARRIVE ;  /* 0x00000000000079c5 */ /* 0x000fce0000000000 */
[----:B------:R-:W-:Y:S01]  /*63d0*/  HGMMA.64x128x16.F32.BF16 R88, gdesc[UR16].tnspA.tnspB, R88, gsb0 ;  /* 0x61e00000105879f0 */ /* 0x000fe20008001858 */
[----:B------:R-:W-:Y:S01]  /*63e0*/  UIADD3 UR16, UR14, 0x780, URZ ;  /* 0x000007800e107890 */ /* 0x000fe2000fffe03f */
[----:B------:R-:W-:Y:S01]  /*63f0*/  UMOV UR17, 0x40000040 ;  /* 0x4000004000117882 */ /* 0x000fe20000000000 */
[----:B------:R-:W-:Y:S02]  /*6400*/  WARPGROUP.DEPBAR.LE gsb0, 0x0 ;  /* 0x00008000000079c5 */ /* 0x000fe40000010000 */
[----:B------:R-:W-:-:S07]  /*6410*/  WARPGROUP.ARRIVE ;  /* 0x00000000000079c5 */ /* 0x000fce0000000000 */
[----:B------:R-:W-:Y:S03]  /*6420*/  HGMMA.64x128x16.F32.BF16 R24, gdesc[UR16].tnspA.tnspB, R24, gsb0 ;  /* 0x61e00000101879f0 */ /* 0x000fe60008001818 */
[----:B------:R-:W-:Y:S02]  /*6430*/  WARPGROUP.DEPBAR.LE gsb0, 0x0 ;  /* 0x00008000000079c5 */ /* 0x000fe40000010000 */
[----:B-1----:R-:W-:Y:S05]  /*6440*/  @!P1 BRA `(.L_x_16) ;  /* 0x0000000000049947 */ /* 0x002fea0003800000 */
[----:B------:R-:W-:Y:S01]  /*6450*/  BPT.TRAP 0x1 ;  /* 0x000000040000795c */ /* 0x000fe20000300000 */
.L_x_16:
[----:B------:R-:W-:Y:S02]  /*6460*/  UISETP.GT.U32.AND UP0, UPT, UR6, 0x1, UPT ;  /* 0x000000010600788c */ /* 0x000fe4000bf04070 */
[----:B------:R-:W-:-:S04]  /*6470*/  ULEA UR12, UR5, UR12, 0x3 ;  /* 0x0000000c050c7291 */ /* 0x000fc8000f8e183f */
[----:B------:R-:W-:Y:S01]  /*6480*/  UIADD3 UR12, UR12, 0x30020, URZ ;  /* 0x000300200c0c7890 */ /* 0x000fe2000fffe03f */
[----:B------:R-:W-:-:S03]  /*6490*/  PLOP3.LUT P0, PT, PT, PT, UP0, 0x80, 0x0 ;  /* 0x000000000000781c */ /* 0x000fc60003f0f008 */
[----:B------:R-:W-:-:S09]  /*64a0*/  UPRMT UR12, URZ, 0x654, UR12 ;  /* 0x000006543f0c7896 */ /* 0x000fd2000800000c */
[----:B------:R-:W-:Y:S01]  /*64b0*/  SYNCS.ARRIVE.TRANS64.RED.A1T0 RZ, [UR12], RZ ;  /* 0x000000ffffff79a7 */ /* 0x000fe2000810040c */
[----:B------:R-:W-:Y:S05]  /*64c0*/  @P0 BRA `(.L_x_17) ;  /* 0x0000000000040947 */ /* 0x000fea0003800000 */
[----:B------:R-:W-:Y:S01]  /*64d0*/  BPT.TRAP 0x1 ;  /* 0x000000040000795c */ /* 0x000fe20000300000 */
.L_x_17:
[----:B------:R-:W-:Y:S02]  /*64e0*/  UISETP.GT.AND UP2, UPT, UR11, 0x1, UPT ;  /* 0x000000010b00788c */ /* 0x000fe4000bf44270 */
[----:B------:R-:W-:Y:S02]  /*64f0*/  UIADD3 UR4, UR4, 0x1, URZ ;  /* 0x0000000104047890 */ /* 0x000fe4000fffe03f */
[----:B------:R-:W-:Y:S02]  /*6500*/  UIADD3 UR5, UR5, 0x1, URZ ;  /* 0x0000000105057890 */ /* 0x000fe4000fffe03f */
[----:B------:R-:W-:Y:S01]  /*6510*/  PLOP3.LUT P0, PT, PT, PT, UP2, 0x80, 0x0 ;  /* 0x000000000000781c */ /* 0x000fe20003f0f028 */
[----:B------:R-:W-:Y:S02]  /*6520*/  UISETP.NE.AND UP0, UPT, UR4, 0x4, UPT ;  /* 0x000000040400788c */ /* 0x000fe4000bf05270 */
[----:B------:R-:W-:Y:S02]  /*6530*/  UISETP.NE.AND UP1, UPT, UR5, 0x4, UPT ;  /* 0x000000040500788c */ /* 0x000fe4000bf25270 */
[----:B------:R-:W-:-:S02]  /*6540*/  USEL UR12, URZ, 0x1, UP0 ;  /* 0x000000013f0c7887 */ /* 0x000fc40008000000 */
[----:B------:R-:W-:Y:S02]  /*6550*/  USEL UR4, UR4, URZ, UP0 ;  /* 0x0000003f04047287 */ /* 0x000fe40008000000 */
[----:B------:R-:W-:Y:S02]  /*6560*/  UIADD3 UR11, UR11, -0x1, URZ ;  /* 0xffffffff0b0b7890 */ /* 0x000fe4000fffe03f */
[----:B------:R-:W-:Y:S01]  /*6570*/  USEL UR5, UR5, URZ, UP1 ;  /* 0x0000003f05057287 */ /* 0x000fe20008800000 */
[----:B-----5:R-:W-:Y:S01]  /*6580*/  LOP3.LUT R3, R3, UR12, RZ, 0x3c, !PT ;  /* 0x0000000c03037c12 */ /* 0x020fe2000f8e3cff */
[----:B------:R-:W-:Y:S01]  /*6590*/  UPLOP3.LUT UP0, UPT, UPT, UPT, UPT, 0x80, 0x0 ;  /* 0x000000000000789c */ /* 0x000fe20003f0f070 */
[----:B------:R-:W-:Y:S10]  /*65a0*/  @P0 BRA `(.L_x_18) ;  /* 0xffffffd400800947 */ /* 0x000ff4000383ffff */
.L_x_13:
[----:B------:R-:W1:Y:S02]  /*65b0*/  LDC R0, c[0x0][0x294] ;  /* 0x0000a500ff007b82 */ /* 0x000e640000000800 */
[----:B-1----:R-:W-:-:S13]  /*65c0*/  ISETP.GE.AND P0, PT, R0, 0x1, PT ;  /* 0x000000010000780c */ /* 0x002fda0003f06270 */
[----:B------:R-:W-:Y:S05]  /*65d0*/  @!P0 BRA `(.L_x_19) ;  /* 0x0000000000448947 */ /* 0x000fea0003800000 */
[----:B------:R-:W-:-:S04]  /*65e0*/  ULOP3.LUT UR4, UR6, 0x1, URZ, 0xfc, !UPT ;  /* 0x0000000106047892 */ /* 0x000fc8000f8efc3f */
[----:B------:R-:W-:-:S06]  /*65f0*/  UISETP.NE.AND UP0, UPT, UR4, 0x3, UPT ;  /* 0x000000030400788c */ /* 0x000fcc000bf05270 */
[----:B------:R-:W-:-:S13]  /*6600*/  PLOP3.LUT P0, PT, PT, PT, UP0, 0x80, 0x0 ;  /* 0x000000000000781c */ /* 0x000fda0003f0f008 */
[----:B------:R-:W-:Y:S05]  /*6610*/  @!P0 BRA `(.L_x_20) ;  /* 0x0000000000048947 */ /* 0x000fea0003800000 */
[----:B------:R-:W-:Y:S01]  /*6620*/  BPT.TRAP 0x1 ;  /* 0x000000040000795c */ /* 0x000fe20000300000 */
.L_x_20:
[----:B------:R-:W1:Y:S01]  /*6630*/  S2UR UR10, SR_CgaCtaId ;  /* 0x00000000000a79c3 */ /* 0x000e620000008800 */
[----:B------:R-:W-:Y:S01]  /*6640*/  USHF.L.U32 UR4, UR9, 0x3, URZ ;  /* 0x0000000309047899 */ /* 0x000fe2000800063f */
[----:B------:R-:W-:Y:S01]  /*6650*/  UMOV UR5, 0x400 ;  /* 0x0000040000057882 */ /* 0x000fe20000000000 */
[----:B------:R-:W-:Y:S02]  /*6660*/  UISETP.GT.U32.AND UP0, UPT, UR6, 0x1, UPT ;  /* 0x000000010600788c */ /* 0x000fe4000bf04070 */
[----:B------:R-:W-:-:S04]  /*6670*/  ULOP3.LUT UR4, UR4, 0x18, URZ, 0xc0, !UPT ;  /* 0x0000001804047892 */ /* 0x000fc8000f8ec03f */
[----:B------:R-:W-:Y:S01]  /*6680*/  PLOP3.LUT P0, PT, PT, PT, UP0, 0x80, 0x0 ;  /* 0x000000000000781c */ /* 0x000fe20003f0f008 */
[----:B-1----:R-:W-:-:S04]  /*6690*/  ULEA UR5, UR10, UR5, 0x18 ;  /* 0x000000050a057291 */ /* 0x002fc8000f8ec03f */
[----:B------:R-:W-:-:S04]  /*66a0*/  UIADD3 UR4, UR5, 0x30020, UR4 ;  /* 0x0003002005047890 */ /* 0x000fc8000fffe004 */
[----:B------:R-:W-:-:S09]  /*66b0*/  UPRMT UR4, URZ, 0x654, UR4 ;  /* 0x000006543f047896 */ /* 0x000fd20008000004 */
[----:B------:R-:W-:Y:S01]  /*66c0*/  SYNCS.ARRIVE.TRANS64.RED.A1T0 RZ, [UR4], RZ ;  /* 0x000000ffffff79a7 */ /* 0x000fe20008100404 */
[----:B------:R-:W-:Y:S05]  /*66d0*/  @P0 BRA `(.L_x_19) ;  /* 0x0000000000040947 */ /* 0x000fea0003800000 */
[----:B------:R-:W-:Y:S01]  /*66e0*/  BPT.TRAP 0x1 ;  /* 0x000000040000795c */ /* 0x000fe20000300000 */
.L_x_19:
[----:B------:R-:W1:Y:S01]  /*66f0*/  S2R R2, SR_TID.X ;  /* 0x0000000000027919 */ /* 0x000e620000002100 */
[----:B------:R-:W-:Y:S01]  /*6700*/  ULDC.64 UR10, c[0x0][0x280] ;  /* 0x0000a000000a7ab9 */ /* 0x000fe20000000a00 */
[----:B------:R-:W-:Y:S01]  /*6710*/  ULDC.64 UR16, c[0x0][0x658] ;  /* 0x0001960000107ab9 */ /* 0x000fe20000000a00 */
[----:B------:R-:W-:Y:S01]  /*6720*/  USHF.L.U32 UR19, UR15, 0x7, URZ ;  /* 0x000000070f137899 */ /* 0x000fe2000800063f */
[----:B------:R-:W2:Y:S01]  /*6730*/  S2R R6, SR_CTAID.X ;  /* 0x0000000000067919 */ /* 0x000ea20000002500 */
[----:B------:R-:W-:Y:S02]  /*6740*/  USHF.R.S32.HI UR12, URZ, 0x1f, UR23 ;  /* 0x0000001f3f0c7899 */ /* 0x000fe40008011417 */
[----:B------:R-:W-:Y:S01]  /*6750*/  USHF.R.S32.HI UR18, URZ, 0x1f, UR19 ;  /* 0x0000001f3f127899 */ /* 0x000fe20008011413 */
[----:B------:R-:W-:Y:S01]  /*6760*/  ULDC.64 UR4, c[0x0][0x660] ;  /* 0x0001980000047ab9 */ /* 0x000fe20000000a00 */
[----:B------:R-:W-:Y:S01]  /*6770*/  USHF.R.S32.HI UR14, URZ, 0x1f, UR7 ;  /* 0x0000001f3f0e7899 */ /* 0x000fe20008011407 */
[----:B-1----:R-:W-:-:S04]  /*6780*/  SHF.R.S32.HI R0, RZ, 0x1f, R2 ;  /* 0x0000001fff007819 */ /* 0x002fc80000011402 */
[----:B------:R-:W-:-:S04]  /*6790*/  LEA.HI R0, R0, R2, RZ, 0x7 ;  /* 0x0000000200007211 */ /* 0x000fc800078f38ff */
[----:B------:R-:W-:-:S05]  /*67a0*/  LOP3.LUT R0, R0, 0xffffff80, RZ, 0xc0, !PT ;  /* 0xffffff8000007812 */ /* 0x000fca00078ec0ff */
[----:B------:R-:W-:-:S05]  /*67b0*/  IMAD.IADD R0, R2, 0x1, -R0 ;  /* 0x0000000102007824 */ /* 0x000fca00078e0a00 */
[----:B------:R-:W-:-:S04]  /*67c0*/  SHF.R.S32.HI R5, RZ, 0x1f, R0 ;  /* 0x0000001fff057819 */ /* 0x000fc80000011400 */
[----:B------:R-:W-:-:S04]  /*67d0*/  LEA.HI R3, R5, R0, RZ, 0x2 ;  /* 0x0000000005037211 */ /* 0x000fc800078f10ff */
[--C-:B------:R-:W-:Y:S02]  /*67e0*/  SHF.R.S32.HI R2, RZ, 0x2, R3.reuse ;  /* 0x00000002ff027819 */ /* 0x100fe40000011403 */
[----:B------:R-:W-:-:S04]  /*67f0*/  SHF.R.S32.HI R4, RZ, 0x1f, R3 ;  /* 0x0000001fff047819 */ /* 0x000fc80000011403 */
[----:B------:R-:W-:-:S04]  /*6800*/  LEA.HI R4, R4, R2, RZ, 0x3 ;  /* 0x0000000204047211 */ /* 0x000fc800078f18ff */
[----:B------:R-:W-:-:S05]  /*6810*/  LOP3.LUT R4, R4, 0xfffffff8, RZ, 0xc0, !PT ;  /* 0xfffffff804047812 */ /* 0x000fca00078ec0ff */
[----:B------:R-:W-:Y:S01]  /*6820*/  IMAD.IADD R2, R2, 0x1, -R4 ;  /* 0x0000000102027824 */ /* 0x000fe200078e0a04 */
[----:B------:R-:W-:Y:S02]  /*6830*/  LOP3.LUT R4, R3, 0xfffffffc, RZ, 0xc0, !PT ;  /* 0xfffffffc03047812 */ /* 0x000fe400078ec0ff */
[----:B------:R-:W-:Y:S01]  /*6840*/  LEA.HI R3, R5, R0, RZ, 0x5 ;  /* 0x0000000005037211 */ /* 0x000fe200078f28ff */
[----:B--2---:R-:W-:Y:S02]  /*6850*/  IMAD.SHL.U32 R5, R6, 0x100, RZ ;  /* 0x0000010006057824 */ /* 0x004fe400078e00ff */
[----:B------:R-:W-:Y:S01]  /*6860*/  IMAD.IADD R4, R0, 0x1, -R4 ;  /* 0x0000000100047824 */ /* 0x000fe200078e0a04 */
[----:B------:R-:W-:Y:S02]  /*6870*/  SHF.R.S32.HI R0, RZ, 0x5, R3 ;  /* 0x00000005ff007819 */ /* 0x000fe40000011403 */
[--C-:B------:R-:W-:Y:S01]  /*6880*/  SHF.R.S32.HI R3, RZ, 0x1f, R2.reuse ;  /* 0x0000001fff037819 */ /* 0x100fe20000011402 */
[----:B------:R-:W-:Y:S01]  /*6890*/  IMAD.SHL.U32 R12, R4, 0x2, RZ ;  /* 0x00000002040c7824 */ /* 0x000fe200078e00ff */
[----:B------:R-:W-:Y:S01]  /*68a0*/  ISETP.GE.AND P0, PT, R5, UR10, PT ;  /* 0x0000000a05007c0c */ /* 0x000fe2000bf06270 */
[----:B------:R-:W-:-:S03]  /*68b0*/  IMAD.WIDE R14, R0, 0x10, R2 ;  /* 0x00000010000e7825 */ /* 0x000fc600078e0202 */
[----:B------:R-:W-:Y:S01]  /*68c0*/  SHF.R.S32.HI R13, RZ, 0x1f, R12 ;  /* 0x0000001fff0d7819 */ /* 0x000fe2000001140c */
[----:B------:R-:W-:Y:S02]  /*68d0*/  IMAD R0, R0, -0x10, -R5 ;  /* 0xfffffff000007824 */ /* 0x000fe400078e0a05 */
[----:B------:R-:W-:-:S03]  /*68e0*/  IMAD.WIDE R14, R6, 0x100, R14 ;  /* 0x00000100060e7825 */ /* 0x000fc600078e020e */
[----:B------:R-:W-:Y:S01]  /*68f0*/  IADD3 R0, R0, UR10, -R2 ;  /* 0x0000000a00007c10 */ /* 0x000fe2000fffe802 */
[----:B------:R-:W-:Y:S02]  /*6900*/  IMAD R5, R15, UR16, RZ ;  /* 0x000000100f057c24 */ /* 0x000fe4000f8e02ff */
[----:B------:R-:W-:-:S04]  /*6910*/  IMAD.WIDE.U32 R2, R14, UR16, R12 ;  /* 0x000000100e027c25 */ /* 0x000fc8000f8e000c */
[----:B------:R-:W-:Y:S01]  /*6920*/  IMAD R5, R14, UR17, R5 ;  /* 0x000000110e057c24 */ /* 0x000fe2000f8e0205 */
[----:B------:R-:W-:-:S04]  /*6930*/  IADD3 R2, P1, R2, UR19, RZ ;  /* 0x0000001302027c10 */ /* 0x000fc8000ff3e0ff */
[----:B------:R-:W-:Y:S01]  /*6940*/  IADD3.X R3, R3, UR18, R5, P1, !PT ;  /* 0x0000001203037c10 */ /* 0x000fe20008ffe405 */
[----:B------:R-:W-:Y:S01]  /*6950*/  IMAD.U32 R5, RZ, RZ, UR4 ;  /* 0x00000004ff057e24 */ /* 0x000fe2000f8e00ff */
[----:B------:R-:W-:-:S03]  /*6960*/  UIMAD UR4, UR12, UR4, URZ ;  /* 0x000000040c0472a4 */ /* 0x000fc6000f8e023f */
[----:B------:R-:W-:Y:S01]  /*6970*/  IMAD.WIDE.U32 R2, R5, UR23, R2 ;  /* 0x0000001705027c25 */ /* 0x000fe2000f8e0002 */
[----:B------:R-:W-:-:S06]  /*6980*/  UIMAD UR4, UR23, UR5, UR4 ;  /* 0x00000005170472a4 */ /* 0x000fcc000f8e0204 */
[----:B------:R-:W-:Y:S01]  /*6990*/  VIADD R3, R3, UR4 ;  /* 0x0000000403037c36 */ /* 0x000fe20008000000 */
[----:B------:R-:W-:Y:S02]  /*69a0*/  ULDC.64 UR4, c[0x0][0x670] ;  /* 0x00019c0000047ab9 */ /* 0x000fe40000000a00 */
[----:B------:R-:W-:Y:S01]  /*69b0*/  IMAD.U32 R5, RZ, RZ, UR4 ;  /* 0x00000004ff057e24 */ /* 0x000fe2000f8e00ff */
[----:B------:R-:W-:-:S03]  /*69c0*/  UIMAD UR4, UR14, UR4, URZ ;  /* 0x000000040e0472a4 */ /* 0x000fc6000f8e023f */
[----:B------:R-:W-:Y:S01]  /*69d0*/  IMAD.WIDE.U32 R2, R5, UR7, R2 ;  /* 0x0000000705027c25 */ /* 0x000fe2000f8e0002 */
[----:B------:R-:W-:-:S03]  /*69e0*/  UIMAD UR4, UR7, UR5, UR4 ;  /* 0x00000005070472a4 */ /* 0x000fc6000f8e0204 */
[----:B------:R-:W-:-:S03]  /*69f0*/  IMAD.MOV.U32 R6, RZ, RZ, R2 ;  /* 0x000000ffff067224 */ /* 0x000fc600078e0002 */
[----:B------:R-:W-:Y:S01]  /*6a00*/  VIADD R7, R3, UR4 ;  /* 0x0000000403077c36 */ /* 0x000fe20008000000 */
[----:B------:R-:W-:Y:S02]  /*6a10*/  ULDC.64 UR4, c[0x0][0x668] ;  /* 0x00019a0000047ab9 */ /* 0x000fe40000000a00 */
[----:B------:R-:W-:-:S04]  /*6a20*/  IMAD.U32 R2, RZ, RZ, UR4 ;  /* 0x00000004ff027e24 */ /* 0x000fc8000f8e00ff */
[----:B------:R-:W-:Y:S01]  /*6a30*/  IMAD.WIDE.U32 R6, R2, UR24, R6 ;  /* 0x0000001802067c25 */ /* 0x000fe2000f8e0006 */
[----:B------:R-:W-:Y:S06]  /*6a40*/  @P0 EXIT ;  /* 0x000000000000094d */ /* 0x000fec0003800000 */
[----:B------:R-:W-:Y:S02]  /*6a50*/  ULDC UR6, c[0x0][0x288] ;  /* 0x0000a20000067ab9 */ /* 0x000fe40000000800 */
[----:B------:R-:W-:-:S04]  /*6a60*/  UISETP.GE.AND UP0, UPT, UR23, UR6, UPT ;  /* 0x000000061700728c */ /* 0x000fc8000bf06270 */
[----:B------:R-:W-:-:S06]  /*6a70*/  UISETP.GE.OR UP0, UPT, UR19, UR11, UP0 ;  /* 0x0000000b1300728c */ /* 0x000fcc0008706670 */
[----:B------:R-:W-:-:S13]  /*6a80*/  PLOP3.LUT P0, PT, PT, PT, UP0, 0x80, 0x0 ;  /* 0x000000000000781c */ /* 0x000fda0003f0f008 */
[----:B------:R-:W-:Y:S05]  /*6a90*/  @P0 EXIT ;  /* 0x000000000000094d */ /* 0x000fea0003800000 */
[----:B------:R-:W-:Y:S02]  /*6aa0*/  ULDC UR6, c[0x0][0x28c] ;  /* 0x0000a30000067ab9 */ /* 0x000fe40000000800 */
[----:B------:R-:W-:-:S03]  /*6ab0*/  UISETP.GE.AND UP0, UPT, UR24, UR6, UPT ;  /* 0x000000061800728c */ /* 0x000fc6000bf06270 */
[----:B------:R-:W-:Y:S02]  /*6ac0*/  ULDC UR6, c[0x0][0x290] ;  /* 0x0000a40000067ab9 */ /* 0x000fe40000000800 */
[----:B------:R-:W-:Y:S02]  /*6ad0*/  UISETP.GE.OR UP0, UPT, UR7, UR6, UP0 ;  /* 0x000000060700728c */ /* 0x000fe40008706670 */
[----:B------:R-:W-:-:S04]  /*6ae0*/  USHF.R.S32.HI UR6, URZ, 0x1f, UR24 ;  /* 0x0000001f3f067899 */ /* 0x000fc80008011418 */
[----:B------:R-:W-:-:S13]  /*6af0*/  PLOP3.LUT P0, PT, PT, PT, UP0, 0x80, 0x0 ;  /* 0x000000000000781c */ /* 0x000fda0003f0f008 */
[----:B------:R-:W-:Y:S05]  /*6b00*/  @P0 EXIT ;  /* 0x000000000000094d */ /* 0x000fea0003800000 */
[----:B------:R-:W-:Y:S01]  /*6b10*/  IMAD.MOV.U32 R3, RZ, RZ, -0x2 ;  /* 0xfffffffeff037424 */ /* 0x000fe200078e00ff */
[----:B------:R-:W-:Y:S01]  /*6b20*/  FSETP.NEU.AND P1, PT, RZ, UR8, PT ;  /* 0x00000008ff007c0b */ /* 0x000fe2000bf2d000 */
[----:B------:R-:W-:Y:S02]  /*6b30*/  UIMAD UR4, UR6, UR4, URZ ;  /* 0x00000004060472a4 */ /* 0x000fe4000f8e023f */
[----:B------:R-:W-:Y:S01]  /*6b40*/  IMAD R3, R4, R3, UR11 ;  /* 0x0000000b04037e24 */ /* 0x000fe2000f8e0203 */
[----:B------:R-:W-:Y:S01]  /*6b50*/  ULDC.64 UR10, c[0x0][0x640] ;  /* 0x00019000000a7ab9 */ /* 0x000fe20000000a00 */
[----:B------:R-:W-:Y:S02]  /*6b60*/  UIMAD UR5, UR24, UR5, UR4 ;  /* 0x00000005180572a4 */ /* 0x000fe4000f8e0204 */
[----:B------:R-:W-:Y:S01]  /*6b70*/  VIADD R3, R3, -UR19 ;  /* 0x8000001303037c36 */ /* 0x000fe20008000000 */
[----:B------:R-:W-:-:S03]  /*6b80*/  UIMAD UR4, UR6, UR10, URZ ;  /* 0x0000000a060472a4 */ /* 0x000fc6000f8e023f */
[----:B------:R-:W-:Y:S01]  /*6b90*/  VIADD R2, R7, UR5 ;  /* 0x0000000507027c36 */ /* 0x000fe20008000000 */
[----:B------:R-:W-:Y:S01]  /*6ba0*/  ISETP.GT.AND P5, PT, R3, RZ, PT ;  /* 0x000000ff0300720c */ /* 0x000fe20003fa4270 */
[----:B------:R-:W-:-:S03]  /*6bb0*/  UIMAD UR4, UR24, UR11, UR4 ;  /* 0x0000000b180472a4 */ /* 0x000fc6000f8e0204 */
[----:B------:R-:W-:Y:S01]  /*6bc0*/  ISETP.GT.AND P0, PT, R0, RZ, P5 ;  /* 0x000000ff0000720c */ /* 0x000fe20002f04270 */
[----:B------:R-:W-:-:S12]  /*6bd0*/  @!P1 BRA `(.L_x_21) ;  /* 0x000000d0001c9947 */ /* 0x000fd80003800000 */
[----:B------:R-:W-:Y:S01]  /*6be0*/  ULDC.64 UR20, c[0x0][0x650] ;  /* 0x0001940000147ab9 */ /* 0x000fe20000000a00 */
[----:B------:R-:W-:Y:S01]  /*6bf0*/  ULDC.64 UR28, c[0x0][0x648] ;  /* 0x00019200001c7ab9 */ /* 0x000fe20000000a00 */
[C---:B------:R-:W-:Y:S01]  /*6c00*/  LEA R4, P1, R6.reuse, UR20, 0x1 ;  /* 0x0000001406047c11 */ /* 0x040fe2000f8208ff */
[----:B------:R-:W-:Y:S01]  /*6c10*/  ULDC.64 UR30, c[0x0][0x630] ;  /* 0x00018c00001e7ab9 */ /* 0x000fe20000000a00 */
[----:B------:R-:W-:Y:S01]  /*6c20*/  ULDC.64 UR32, c[0x0][0x628] ;  /* 0x00018a0000207ab9 */ /* 0x000fe20000000a00 */
[----:B------:R-:W2:Y:S01]  /*6c30*/  LDL.LU R10, [R1] ;  /* 0x00000000010a7983 */ /* 0x000ea20000300800 */
[----:B------:R-:W-:Y:S01]  /*6c40*/  LEA.HI.X R5, R6, UR21, R2, 0x1, P1 ;  /* 0x0000001506057c11 */ /* 0x000fe200088f0c02 */
[----:B------:R-:W-:Y:S01]  /*6c50*/  ULDC.64 UR20, c[0x0][0x638] ;  /* 0x00018e0000147ab9 */ /* 0x000fe20000000a00 */
[----:B------:R-:W-:Y:S01]  /*6c60*/  IADD3 R6, P1, R12, UR19, RZ ;  /* 0x000000130c067c10 */ /* 0x000fe2000ff3e0ff */
[----:B------:R-:W-:Y:S02]  /*6c70*/  UIMAD UR5, UR12, UR20, URZ ;  /* 0x000000140c0572a4 */ /* 0x000fe4000f8e023f */
[----:B------:R-:W-:Y:S01]  /*6c80*/  IMAD.U32 R21, RZ, RZ, UR20 ;  /* 0x00000014ff157e24 */ /* 0x000fe2000f8e00ff */
[----:B------:R-:W-:Y:S01]  /*6c90*/  IADD3.X R7, R13, UR18, RZ, P1, !PT ;  /* 0x000000120d077c10 */ /* 0x000fe20008ffe4ff */
[----:B------:R-:W-:Y:S01]  /*6ca0*/  UIMAD UR6, UR23, UR21, UR5 ;  /* 0x00000015170672a4 */ /* 0x000fe2000f8e0205 */
[----:B------:R-:W-:Y:S01]  /*6cb0*/  IMAD.U32 R20, RZ, RZ, UR28 ;  /* 0x0000001cff147e24 */ /* 0x000fe2000f8e00ff */
[----:B------:R-:W-:Y:S01]  /*6cc0*/  UIMAD UR5, UR14, UR28, URZ ;  /* 0x0000001c0e0572a4 */ /* 0x000fe2000f8e023f */
[----:B------:R-:W-:-:S02]  /*6cd0*/  IMAD R23, R15, UR30, RZ ;  /* 0x0000001e0f177c24 */ /* 0x000fc4000f8e02ff */
[----:B------:R-:W-:Y:S01]  /*6ce0*/  IMAD.WIDE.U32 R6, R21, UR23, R6 ;  /* 0x0000001715067c25 */ /* 0x000fe2000f8e0006 */
[----:B------:R-:W-:-:S03]  /*6cf0*/  UIMAD UR9, UR7, UR29, UR5 ;  /* 0x0000001d070972a4 */ /* 0x000fc6000f8e0205 */
[----:B------:R-:W-:Y:S02]  /*6d00*/  VIADD R7, R7, UR6 ;  /* 0x0000000607077c36 */ /* 0x000fe40008000000 */
[----:B------:R-:W-:Y:S02]  /*6d10*/  IMAD R23, R14, UR31, R23 ;  /* 0x0000001f0e177c24 */ /* 0x000fe4000f8e0217 */
[----:B------:R-:W-:-:S04]  /*6d20*/  IMAD.WIDE.U32 R6, R20, UR7, R6 ;  /* 0x0000000714067c25 */ /* 0x000fc8000f8e0006 */
[----:B------:R-:W-:Y:S02]  /*6d30*/  VIADD R19, R7, UR9 ;  /* 0x0000000907137c36 */ /* 0x000fe40008000000 */
[----:B------:R-:W-:Y:S02]  /*6d40*/  IMAD.U32 R7, RZ, RZ, UR10 ;  /* 0x0000000aff077e24 */ /* 0x000fe4000f8e00ff */
[----:B------:R-:W-:-:S04]  /*6d50*/  IMAD.MOV.U32 R18, RZ, RZ, R6 ;  /* 0x000000ffff127224 */ /* 0x000fc800078e0006 */
[----:B------:R-:W-:-:S04]  /*6d60*/  IMAD.WIDE.U32 R18, R7, UR24, R18 ;  /* 0x0000001807127c25 */ /* 0x000fc8000f8e0012 */
[----:B------:R-:W-:Y:S02]  /*6d70*/  VIADD R17, R19, UR4 ;  /* 0x0000000413117c36 */ /* 0x000fe40008000000 */
[----:B------:R-:W-:-:S04]  /*6d80*/  IMAD.MOV.U32 R16, RZ, RZ, R18 ;  /* 0x000000ffff107224 */ /* 0x000fc800078e0012 */
[----:B------:R-:W-:-:S04]  /*6d90*/  IMAD.WIDE.U32 R6, R14, UR30, R16 ;  /* 0x0000001e0e067c25 */ /* 0x000fc8000f8e0010 */
[----:B------:R-:W-:Y:S01]  /*6da0*/  IMAD.IADD R7, R7, 0x1, R23 ;  /* 0x0000000107077824 */ /* 0x000fe200078e0217 */
[----:B------:R-:W-:-:S04]  /*6db0*/  LEA R8, P1, R6, UR32, 0x1 ;  /* 0x0000002006087c11 */ /* 0x000fc8000f8208ff */
[----:B------:R-:W-:-:S05]  /*6dc0*/  LEA.HI.X R9, R6, UR33, R7, 0x1, P1 ;  /* 0x0000002106097c11 */ /* 0x000fca00088f0c07 */
[----:B------:R-:W3:Y:S01]  /*6dd0*/  @P0 LDG.E.LTC128B.U16 R22, desc[UR26][R8.64] ;  /* 0x0000001a08160981 */ /* 0x000ee2000c1e1520 */
[----:B------:R-:W-:Y:S01]  /*6de0*/  UIMAD.WIDE.U32 UR24, UR24, UR10, URZ ;  /* 0x0000000a181872a5 */ /* 0x000fe2000f8e003f */
[----:B------:R-:W-:Y:S01]  /*6df0*/  IMAD.U32 R226, RZ, RZ, UR30 ;  /* 0x0000001effe27e24 */ /* 0x000fe2000f8e00ff */
[----:B------:R-:W-:Y:S01]  /*6e00*/  ISETP.GT.AND P3, PT, R3, 0x1, PT ;  /* 0x000000010300780c */ /* 0x000fe20003f64270 */
[----:B------:R-:W-:Y:S01]  /*6e10*/  BSSY B0, `(.L_x_22) ;  /* 0x0000017000007945 */ /* 0x000fe20003800000 */
[----:B------:R-:W-:Y:S01]  /*6e20*/  UIADD3 UR5, UR25, UR4, URZ ;  /* 0x0000000419057290 */ /* 0x000fe2000fffe03f */
[----:B------:R-:W-:Y:S02]  /*6e30*/  LOP3.LUT R2, R2, 0xfffffffd, RZ, 0xc0, !PT ;  /* 0xfffffffd02027812 */ /* 0x000fe400078ec0ff */
[----:B------:R-:W-:-:S08]  /*6e40*/  UMOV UR4, UR24 ;  /* 0x0000001800047c82 */ /* 0x000fd00008000000 */
[----:B------:R-:W-:Y:S01]  /*6e50*/  @P3 LOP3.LUT R2, R2, 0x2, RZ, 0xfc, !PT ;  /* 0x0000000202023812 */ /* 0x000fe200078efcff */
[----:B---3--:R-:W-:-:S04]  /*6e60*/  IMAD.U32 R6, R22, 0x10000, RZ ;  /* 0x0001000016067824 */ /* 0x008fc800078e00ff */
[----:B------:R-:W-:-:S04]  /*6e70*/  FMUL R6, R6, UR8 ;  /* 0x0000000806067c20 */ /* 0x000fc80008400000 */
[----:B--2---:R-:W-:-:S05]  /*6e80*/  FFMA R6, R10, UR13, R6 ;  /* 0x0000000d0a067c23 */ /* 0x004fca0008000006 */
[----:B------:R-:W-:-:S05]  /*6e90*/  F2FP.BF16.F32.PACK_AB R6, RZ, R6 ;  /* 0x00000006ff06723e */ /* 0x000fca00000010ff */
[----:B------:R1:W-:Y:S02]  /*6ea0*/  @P0 STG.E.U16 desc[UR26][R4.64], R6 ;  /* 0x0000000604000986 */ /* 0x0003e4000c10151a */
[----:B-1----:R-:W-:-:S04]  /*6eb0*/  IMAD.WIDE.U32 R6, R14, R226, UR4 ;  /* 0x000000040e067e25 */ /* 0x002fc8000f8e00e2 */
[----:B------:R-:W-:Y:S02]  /*6ec0*/  IMAD.IADD R7, R23, 0x1, R7 ;  /* 0x0000000117077824 */ /* 0x000fe400078e0207 */
[----:B------:R-:W-:-:S04]  /*6ed0*/  IMAD.WIDE.U32 R6, R20, UR7, R6 ;  /* 0x0000000714067c25 */ /* 0x000fc8000f8e0006 */
[----:B------:R-:W-:Y:S02]  /*6ee0*/  VIADD R7, R7, UR9 ;  /* 0x0000000907077c36 */ /* 0x000fe40008000000 */
[----:B------:R-:W-:-:S04]  /*6ef0*/  IMAD.WIDE.U32 R6, R21, UR23, R6 ;  /* 0x0000001715067c25 */ /* 0x000fc8000f8e0006 */
[----:B------:R-:W-:Y:S01]  /*6f00*/  VIADD R7, R7, UR6 ;  /* 0x0000000607077c36 */ /* 0x000fe20008000000 */
[----:B------:R-:W-:-:S04]  /*6f10*/  IADD3 R6, P0, P1, R6, UR19, R12 ;  /* 0x0000001306067c10 */ /* 0x000fc8000f91e00c */
[----:B------:R-:W-:Y:S02]  /*6f20*/  IADD3.X R7, R7, UR18, R13, P0, P1 ;  /* 0x0000001207077c10 */ /* 0x000fe400087e240d */
[----:B------:R-:W-:Y:S02]  /*6f30*/  ISETP.GT.AND P1, PT, R0, RZ, P3 ;  /* 0x000000ff0000720c */ /* 0x000fe40001f24270 */
[----:B------:R-:W-:-:S04]  /*6f40*/  LEA R10, P0, R6, UR32, 0x1 ;  /* 0x00000020060a7c11 */ /* 0x000fc8000f8008ff */
[----:B------:R-:W-:-:S07]  /*6f50*/  LEA.HI.X R11, R6, UR33, R7, 0x1, P0 ;  /* 0x00000021060b7c11 */ /* 0x000fce00080f0c07 */
[----:B------:R-:W-:Y:S05]  /*6f60*/  @!P1 BRA `(.L_x_23) ;  /* 0x0000000000049947 */ /* 0x000fea0003800000 */
[----:B------:R1:W5:Y:S02]  /*6f70*/  LDG.E.LTC128B.U16 R22, desc[UR26][R10.64+0x2] ;  /* 0x0000021a0a167981 */ /* 0x000364000c1e1520 */
.L_x_23:
[----:B------:R-:W-:Y:S05]  /*6f80*/  BSYNC B0 ;  /* 0x0000000000007941 */ /* 0x000fea0003800000 */
.L_x_22:
[----:B------:R-:W2:Y:S01]  /*6f90*/  LDL.LU R7, [R1+0x4] ;  /* 0x0000040001077983 */ /* 0x000ea20000300800 */
[----:B-----5:R-:W-:Y:S01]  /*6fa0*/  IMAD.U32 R6, R22, 0x10000, RZ ;  /* 0x0001000016067824 */ /* 0x020fe200078e00ff */
[----:B------:R-:W-:Y:S02]  /*6fb0*/  USHF.L.U64.HI UR29, UR30, 0x3, UR31 ;  /* 0x000000031e1d7899 */ /* 0x000fe4000801021f */
[----:B------:R-:W-:Y:S01]  /*6fc0*/  USHF.L.U32 UR28, UR30, 0x3, URZ ;  /* 0x000000031e1c7899 */ /* 0x000fe2000800063f */
[----:B------:R-:W-:Y:S01]  /*6fd0*/  FMUL R6, R6, UR8 ;  /* 0x0000000806067c20 */ /* 0x000fe20008400000 */
[----:B------:R-:W-:Y:S01]  /*6fe0*/  ISETP.GT.AND P2, PT, R0, 0x8, P5 ;  /* 0x000000080000780c */ /* 0x000fe20002f44270 */
[----:B------:R-:W3:Y:S02]  /*6ff0*/  LDL.LU R216, [R1+0x8] ;  /* 0x0000080001d87983 */ /* 0x000ee40000300800 */
[----:B--2---:R-:W-:-:S05]  /*7000*/  FFMA R6, R7, UR13, R6 ;  /* 0x0000000d07067c23 */ /* 0x004fca0008000006 */
[----:B------:R-:W-:-:S05]  /*7010*/  F2FP.BF16.F32.PACK_AB R6, RZ, R6 ;  /* 0x00000006ff06723e */ /* 0x000fca00000010ff */
[----:B------:R2:W-:Y:S02]  /*7020*/  @P1 STG.E.U16 desc[UR26][R4.64+0x2], R6 ;  /* 0x0000020604001986 */ /* 0x0005e4000c10151a */
[----:B--2---:R-:W-:-:S05]  /*7030*/  IMAD.WIDE.U32 R6, R14, R226, UR28 ;  /* 0x0000001c0e067e25 */ /* 0x004fca000f8e00e2 */
[----:B------:R-:W-:Y:S02]  /*7040*/  IADD3 R23, R23, R7, RZ ;  /* 0x0000000717177210 */ /* 0x000fe40007ffe0ff */
[----:B------:R-:W-:Y:S02]  /*7050*/  IADD3 R7, P0, R18, R6, RZ ;  /* 0x0000000612077210 */ /* 0x000fe40007f1e0ff */
[----:B------:R-:W-:-:S03]  /*7060*/  IADD3 R8, P1, R6, UR24, RZ ;  /* 0x0000001806087c10 */ /* 0x000fc6000ff3e0ff */
[----:B------:R-:W-:Y:S01]  /*7070*/  IMAD.X R9, R23, 0x1, R17, P0 ;  /* 0x0000000117097824 */ /* 0x000fe200000e0611 */
[----:B------:R-:W-:-:S04]  /*7080*/  LEA R6, P0, R7, UR32, 0x1 ;  /* 0x0000002007067c11 */ /* 0x000fc8000f8008ff */
[----:B------:R-:W-:-:S05]  /*7090*/  LEA.HI.X R7, R7, UR33, R9, 0x1, P0 ;  /* 0x0000002107077c11 */ /* 0x000fca00080f0c09 */
[----:B------:R2:W4:Y:S01]  /*70a0*/  @P2 LDG.E.LTC128B.U16 R22, desc[UR26][R6.64] ;  /* 0x0000001a06162981 */ /* 0x000522000c1e1520 */
[----:B------:R-:W-:Y:S01]  /*70b0*/  USHF.L.U32 UR15, UR16, 0x4, URZ ;  /* 0x00000004100f7899 */ /* 0x000fe2000800063f */
[----:B------:R-:W-:Y:S01]  /*70c0*/  BSSY B0, `(.L_x_24) ;  /* 0x0000016000007945 */ /* 0x000fe20003800000 */
[----:B------:R-:W-:-:S04]  /*70d0*/  USHF.L.U64.HI UR20, UR16, 0x4, UR17 ;  /* 0x0000000410147899 */ /* 0x000fc80008010211 */
[----:B--2---:R-:W-:Y:S01]  /*70e0*/  IADD3 R6, P0, R4, UR15, RZ ;  /* 0x0000000f04067c10 */ /* 0x004fe2000ff1e0ff */
[----:B----4-:R-:W-:-:S04]  /*70f0*/  IMAD.U32 R7, R22, 0x10000, RZ ;  /* 0x0001000016077824 */ /* 0x010fc800078e00ff */
[----:B------:R-:W-:-:S04]  /*7100*/  FMUL R7, R7, UR8 ;  /* 0x0000000807077c20 */ /* 0x000fc80008400000 */
[----:B---3--:R-:W-:-:S05]  /*7110*/  FFMA R7, R216, UR13, R7 ;  /* 0x0000000dd8077c23 */ /* 0x008fca0008000007 */
[----:B------:R-:W-:-:S04]  /*7120*/  F2FP.BF16.F32.PACK_AB R7, RZ, R7 ;  /* 0x00000007ff07723e */ /* 0x000fc800000010ff */
[----:B------:R-:W-:Y:S02]  /*7130*/  PRMT R9, R7, 0x7610, R9 ;  /* 0x0000761007097816 */ /* 0x000fe40000000009 */
[----:B------:R-:W-:-:S05]  /*7140*/  IADD3.X R7, R5, UR20, RZ, P0, !PT ;  /* 0x0000001405077c10 */ /* 0x000fca00087fe4ff */
[----:B------:R2:W-:Y:S02]  /*7150*/  @P2 STG.E.U16 desc[UR26][R6.64], R9 ;  /* 0x0000000906002986 */ /* 0x0005e4000c10151a */
[----:B--2---:R-:W-:-:S03]  /*7160*/  IADD3.X R9, R23, UR5, RZ, P1, !PT ;  /* 0x0000000517097c10 */ /* 0x004fc60008ffe4ff */
[----:B------:R-:W-:-:S04]  /*7170*/  IMAD.WIDE.U32 R8, R20, UR7, R8 ;  /* 0x0000000714087c25 */ /* 0x000fc8000f8e0008 */
[----:B------:R-:W-:Y:S02]  /*7180*/  VIADD R9, R9, UR9 ;  /* 0x0000000909097c36 */ /* 0x000fe40008000000 */
[----:B------:R-:W-:-:S04]  /*7190*/  IMAD.WIDE.U32 R8, R21, UR23, R8 ;  /* 0x0000001715087c25 */ /* 0x000fc8000f8e0008 */
[----:B------:R-:W-:Y:S01]  /*71a0*/  VIADD R23, R9, UR6 ;  /* 0x0000000609177c36 */ /* 0x000fe20008000000 */
[----:B------:R-:W-:-:S04]  /*71b0*/  IADD3 R9, P0, P1, R8, UR19, R12 ;  /* 0x0000001308097c10 */ /* 0x000fc8000f91e00c */
[----:B------:R-:W-:Y:S02]  /*71c0*/  IADD3.X R23, R23, UR18, R13, P0, P1 ;  /* 0x0000001217177c10 */ /* 0x000fe400087e240d */
[----:B------:R-:W-:-:S04]  /*71d0*/  LEA R8, P0, R9, UR32, 0x1 ;  /* 0x0000002009087c11 */ /* 0x000fc8000f8008ff */
[----:B------:R-:W-:Y:S02]  /*71e0*/  LEA.HI.X R9, R9, UR33, R23, 0x1, P0 ;  /* 0x0000002109097c11 */ /* 0x000fe400080f0c17 */
[----:B------:R-:W-:-:S13]  /*71f0*/  ISETP.GT.AND P0, PT, R0, 0x8, P3 ;  /* 0x000000080000780c */ /* 0x000fda0001f04270 */
[----:B------:R-:W-:Y:S05]  /*7200*/  @!P0 BRA `(.L_x_25) ;  /* 0x0000000000048947 */ /* 0x000fea0003800000 */
[----:B------:R2:W5:Y:S02]  /*7210*/  LDG.E.LTC128B.U16 R22, desc[UR26][R8.64+0x2] ;  /* 0x0000021a08167981 */ /* 0x000564000c1e1520 */
.L_x_25:
[----:B------:R-:W-:Y:S05]  /*7220*/  BSYNC B0 ;  /* 0x0000000000007941 */ /* 0x000fea0003800000 */
.L_x_24:
[----:B------:R-:W3:Y:S01]  /*7230*/  LDL.LU R216, [R1+0xc] ;  /* 0x00000c0001d87983 */ /* 0x000ee20000300800 */
[----:B-----5:R-:W-:Y:S01]  /*7240*/  IMAD.U32 R23, R22, 0x10000, RZ ;  /* 0x0001000016177824 */ /* 0x020fe200078e00ff */
[----:B------:R-:W-:Y:S01]  /*7250*/  ISETP.GT.AND P1, PT, R3, 0x8, PT ;  /* 0x000000080300780c */ /* 0x000fe20003f24270 */
[----:B------:R-:W-:Y:S01]  /*7260*/  BSSY B0, `(.L_x_26) ;  /* 0x000000a000007945 */ /* 0x000fe20003800000 */
[----:B------:R-:W-:Y:S01]  /*7270*/  LOP3.LUT R2, R2, 0xfffffffb, RZ, 0xc0, !PT ;  /* 0xfffffffb02027812 */ /* 0x000fe200078ec0ff */
[----:B------:R-:W-:-:S10]  /*7280*/  FMUL R23, R23, UR8 ;  /* 0x0000000817177c20 */ /* 0x000fd40008400000 */
[----:B------:R-:W-:Y:S01]  /*7290*/  @P1 LOP3.LUT R2, R2, 0x4, RZ, 0xfc, !PT ;  /* 0x0000000402021812 */ /* 0x000fe200078efcff */
[----:B---3--:R-:W-:-:S05]  /*72a0*/  FFMA R23, R216, UR13, R23 ;  /* 0x0000000dd8177c23 */ /* 0x008fca0008000017 */
[----:B------:R-:W-:-:S05]  /*72b0*/  F2FP.BF16.F32.PACK_AB R23, RZ, R23 ;  /* 0x00000017ff17723e */ /* 0x000fca00000010ff */
[----:B------:R3:W-:Y:S01]  /*72c0*/  @P0 STG.E.U16 desc[UR26][R6.64+0x2], R23 ;  /* 0x0000021706000986 */ /* 0x0007e2000c10151a */
[----:B------:R-:W-:-:S13]  /*72d0*/  ISETP.GT.AND P0, PT, R0, RZ, P1 ;  /* 0x000000ff0000720c */ /* 0x000fda0000f04270 */
[----:B---3--:R-:W-:Y:S05]  /*72e0*/  @!P0 BRA `(.L_x_27) ;  /* 0x0000000000048947 */ /* 0x008fea0003800000 */
[----:B------:R3:W5:Y:S02]  /*72f0*/  LDG.E.LTC128B.U16 R22, desc[UR26][R10.64+0x10] ;  /* 0x0000101a0a167981 */ /* 0x000764000c1e1520 */
.L_x_27:
[----:B------:R-:W-:Y:S05]  /*7300*/  BSYNC B0 ;  /* 0x0000000000007941 */ /* 0x000fea0003800000 */
.L_x_26:
[----:B------:R-:W4:Y:S01]  /*7310*/  LDL.LU R216, [R1+0x10] ;  /* 0x0000100001d87983 */ /* 0x000f220000300800 */
[----:B-----5:R-:W-:Y:S01]  /*7320*/  IMAD.U32 R23, R22, 0x10000, RZ ;  /* 0x0001000016177824 */ /* 0x020fe200078e00ff */
[----:B------:R-:W-:Y:S01]  /*7330*/  ISETP.GT.AND P2, PT, R3, 0x9, PT ;  /* 0x000000090300780c */ /* 0x000fe20003f44270 */
[----:B------:R-:W-:Y:S01]  /*7340*/  BSSY B0, `(.L_x_28) ;  /* 0x000000a000007945 */ /* 0x000fe20003800000 */
[----:B------:R-:W-:Y:S01]  /*7350*/  LOP3.LUT R2, R2, 0xfffffff7, RZ, 0xc0, !PT ;  /* 0xfffffff702027812 */ /* 0x000fe200078ec0ff */
[----:B------:R-:W-:-:S10]  /*7360*/  FMUL R23, R23, UR8 ;  /* 0x0000000817177c20 */ /* 0x000fd40008400000 */
[----:B------:R-:W-:Y:S01]  /*7370*/  @P2 LOP3.LUT R2, R2, 0x8, RZ, 0xfc, !PT ;  /* 0x0000000802022812 */ /* 0x000fe200078efcff */
[----:B----4-:R-:W-:-:S05]  /*7380*/  FFMA R23, R216, UR13, R23 ;  /* 0x0000000dd8177c23 */ /* 0x010fca0008000017 */
[----:B------:R-:W-:-:S05]  /*7390*/  F2FP.BF16.F32.PACK_AB R23, RZ, R23 ;  /* 0x00000017ff17723e */ /* 0x000fca00000010ff */
[----:B------:R4:W-:Y:S01]  /*73a0*/  @P0 STG.E.U16 desc[UR26][R4.64+0x10], R23 ;  /* 0x0000101704000986 */ /* 0x0009e2000c10151a */
[----:B------:R-:W-:-:S13]  /*73b0*/  ISETP.GT.AND P0, PT, R0, RZ, P2 ;  /* 0x000000ff0000720c */ /* 0x000fda0001704270 */
[----:B----4-:R-:W-:Y:S05]  /*73c0*/  @!P0 BRA `(.L_x_29) ;  /* 0x0000000000048947 */ /* 0x010fea0003800000 */
[----:B------:R4:W5:Y:S02]  /*73d0*/  LDG.E.LTC128B.U16 R22, desc[UR26][R10.64+0x12] ;  /* 0x0000121a0a167981 */ /* 0x000964000c1e1520 */
.L_x_29:
[----:B------:R-:W-:Y:S05]  /*73e0*/  BSYNC B0 ;  /* 0x0000000000007941 */ /* 0x000fea0003800000 */
.L_x_28:
[----:B------:R-:W2:Y:S01]  /*73f0*/  LDL.LU R216, [R1+0x14] ;  /* 0x0000140001d87983 */ /* 0x000ea20000300800 */
[----:B-----5:R-:W-:Y:S01]  /*7400*/  IMAD.U32 R23, R22, 0x10000, RZ ;  /* 0x0001000016177824 */ /* 0x020fe200078e00ff */
[----:B------:R-:W-:Y:S01]  /*7410*/  ISETP.GT.AND P1, PT, R0, 0x8, P1 ;  /* 0x000000080000780c */ /* 0x000fe20000f24270 */
[----:B------:R-:W-:Y:S02]  /*7420*/  BSSY B0, `(.L_x_30) ;  /* 0x0000007000007945 */ /* 0x000fe40003800000 */
[----:B------:R-:W-:-:S04]  /*7430*/  FMUL R23, R23, UR8 ;  /* 0x0000000817177c20 */ /* 0x000fc80008400000 */
[----:B--2---:R-:W-:-:S05]  /*7440*/  FFMA R23, R216, UR13, R23 ;  /* 0x0000000dd8177c23 */ /* 0x004fca0008000017 */
[----:B------:R-:W-:-:S05]  /*7450*/  F2FP.BF16.F32.PACK_AB R23, RZ, R23 ;  /* 0x00000017ff17723e */ /* 0x000fca00000010ff */
[----:B------:R2:W-:Y:S01]  /*7460*/  @P0 STG.E.U16 desc[UR26][R4.64+0x12], R23 ;  /* 0x0000121704000986 */ /* 0x0005e2000c10151a */
[----:B------:R-:W-:Y:S05]  /*7470*/  @!P1 BRA `(.L_x_31) ;  /* 0x0000000000049947 */ /* 0x000fea0003800000 */
[----:B------:R0:W5:Y:S02]  /*7480*/  LDG.E.LTC128B.U16 R22, desc[UR26][R8.64+0x10] ;  /* 0x0000101a08167981 */ /* 0x000164000c1e1520 */
.L_x_31:
[----:B------:R-:W-:Y:S05]  /*7490*/  BSYNC B0 ;  /* 0x0000000000007941 */ /* 0x000fea0003800000 */
.L_x_30:
[----:B------:R-:W3:Y:S01]  /*74a0*/  LDL.LU R216, [R1+0x18] ;  /* 0x0000180001d87983 */ /* 0x000ee20000300800 */
[----:B--2--5:R-:W-:Y:S01]  /*74b0*/  IMAD.U32 R23, R22, 0x10000, RZ ;  /* 0x0001000016177824 */ /* 0x024fe200078e00ff */
[----:B------:R-:W-:Y:S01]  /*74c0*/  ISETP.GT.AND P0, PT, R0, 0x8, P2 ;  /* 0x000000080000780c */ /* 0x000fe20001704270 */
[----:B------:R-:W-:Y:S02]  /*74d0*/  BSSY B0, `(.L_x_32) ;  /* 0x0000007000007945 */ /* 0x000fe40003800000 */
[----:B------:R-:W-:-:S04]  /*74e0*/  FMUL R23, R23, UR8 ;  /* 0x0000000817177c20 */ /* 0x000fc80008400000 */
[----:B---3--:R-:W-:-:S05]  /*74f0*/  FFMA R23, R216, UR13, R23 ;  /* 0x0000000dd8177c23 */ /* 0x008fca0008000017 */
[----:B------:R-:W-:-:S05]  /*7500*/  F2FP.BF16.F32.PACK_AB R23, RZ, R23 ;  /* 0x00000017ff17723e */ /* 0x000fca00000010ff */
[----:B------:R2:W-:Y:S01]  /*7510*/  @P1 STG.E.U16 desc[UR26][R6.64+0x10], R23 ;  /* 0x0000101706001986 */ /* 0x0005e2000c10151a */
[----:B------:R-:W-:Y:S05]  /*7520*/  @!P0 BRA `(.L_x_33) ;  /* 0x0000000000048947 */ /* 0x000fea0003800000 */
[----:B------:R3:W5:Y:S02]  /*7530*/  LDG.E.LTC128B.U16 R22, desc[UR26][R8.64+0x12] ;  /* 0x0000121a08167981 */ /* 0x000764000c1e1520 */
.L_x_33:
[----:B------:R-:W-:Y:S05]  /*7540*/  BSYNC B0 ;  /* 0x0000000000007941 */ /* 0x000fea0003800000 */
.L_x_32:
[----:B------:R-:W4:Y:S01]  /*7550*/  LDL.LU R217, [R1+0x1c] ;  /* 0x00001c0001d97983 */ /* 0x000f220000300800 */
[----:B--2--5:R-:W-:Y:S01]  /*7560*/  IMAD.U32 R23, R22, 0x10000, RZ ;  /* 0x0001000016177824 */ /* 0x024fe200078e00ff */
[----:B------:R-:W-:Y:S01]  /*7570*/  ISETP.GT.AND P3, PT, R3, 0x10, PT ;  /* 0x000000100300780c */ /* 0x000fe20003f64270 */
[----:B------:R-:W-:Y:S01]  /*7580*/  BSSY B0, `(.L_x_34) ;  /* 0x000000b000007945 */ /* 0x000fe20003800000 */
[----:B------:R-:W-:Y:S01]  /*7590*/  LOP3.LUT R2, R2, 0xffffffef, RZ, 0xc0, !PT ;  /* 0xffffffef02027812 */ /* 0x000fe200078ec0ff */
[----:B------:R-:W-:Y:S01]  /*75a0*/  FMUL R23, R23, UR8 ;  /* 0x0000000817177c20 */ /* 0x000fe20008400000 */
[----:B------:R-:W-:Y:S02]  /*75b0*/  ISETP.GT.AND P1, PT, R0, RZ, P3 ;  /* 0x000000ff0000720c */ /* 0x000fe40001f24270 */
[----:B------:R-:W-:-:S07]  /*75c0*/  PRMT R216, R22, 0x7610, R216 ;  /* 0x0000761016d87816 */ /* 0x000fce00000000d8 */
[----:B------:R-:W-:Y:S01]  /*75d0*/  @P3 LOP3.LUT R2, R2, 0x10, RZ, 0xfc, !PT ;  /* 0x0000001002023812 */ /* 0x000fe200078efcff */
[----:B----4-:R-:W-:-:S05]  /*75e0*/  FFMA R23, R217, UR13, R23 ;  /* 0x0000000dd9177c23 */ /* 0x010fca0008000017 */
[----:B------:R-:W-:-:S05]  /*75f0*/  F2FP.BF16.F32.PACK_AB R23, RZ, R23 ;  /* 0x00000017ff17723e */ /* 0x000fca00000010ff */
[----:B------:R2:W-:Y:S01]  /*7600*/  @P0 STG.E.U16 desc[UR26][R6.64+0x12], R23 ;  /* 0x0000121706000986 */ /* 0x0005e2000c10151a */
[----:B------:R-:W-:Y:S05]  /*7610*/  @!P1 BRA `(.L_x_35) ;  /* 0x0000000000049947 */ /* 0x000fea0003800000 */
[----:B------:R4:W5:Y:S02]  /*7620*/  LDG.E.LTC128B.U16 R216, desc[UR26][R10.64+0x20] ;  /* 0x0000201a0ad87981 */ /* 0x000964000c1e1520 */
.L_x_35:
[----:B------:R-:W-:Y:S05]  /*7630*/  BSYNC B0 ;  /* 0x0000000000007941 */ /* 0x000fea0003800000 */
.L_x_34:
[----:B--2---:R-:W2:Y:S01]  /*7640*/  LDL.LU R23, [R1+0x20] ;  /* 0x0000200001177983 */ /* 0x004ea20000300800 */
[----:B-----5:R-:W-:Y:S01]  /*7650*/  IMAD.U32 R22, R216, 0x10000, RZ ;  /* 0x00010000d8167824 */ /* 0x020fe200078e00ff */
[----:B------:R-:W-:Y:S01]  /*7660*/  IADD3 R219, P0, R14, 0x40, RZ ;  /* 0x000000400edb7810 */ /* 0x000fe20007f1e0ff */
[----:B------:R-:W-:Y:S01]  /*7670*/  BSSY B0, `(.L_x_36) ;  /* 0x0000017000007945 */ /* 0x000fe20003800000 */
[----:B------:R-:W-:Y:S01]  /*7680*/  ISETP.GT.AND P2, PT, R3, 0x11, PT ;  /* 0x000000110300780c */ /* 0x000fe20003f44270 */
[----:B------:R-:W-:Y:S01]  /*7690*/  FMUL R22, R22, UR8 ;  /* 0x0000000816167c20 */ /* 0x000fe20008400000 */
[----:B------:R-:W-:-:S11]  /*76a0*/  LOP3.LUT R2, R2, 0xffbfffff, RZ, 0xc0, !PT ;  /* 0xffbfffff02027812 */ /* 0x000fd600078ec0ff */
[----:B------:R-:W-:Y:S01]  /*76b0*/  @P2 LOP3.LUT R2, R2, 0x400000, RZ, 0xfc, !PT ;  /* 0x0040000002022812 */ /* 0x000fe200078efcff */
[----:B--2---:R-:W-:-:S05]  /*76c0*/  FFMA R22, R23, UR13, R22 ;  /* 0x0000000d17167c23 */ /* 0x004fca0008000016 */
[----:B------:R-:W-:-:S05]  /*76d0*/  F2FP.BF16.F32.PACK_AB R22, RZ, R22 ;  /* 0x00000016ff16723e */ /* 0x000fca00000010ff */
[----:B------:R2:W-:Y:S02]  /*76e0*/  @P1 STG.E.U16 desc[UR26][R4.64+0x20], R22 ;  /* 0x0000201604001986 */ /* 0x0005e4000c10151a */
[----:B--2---:R-:W-:-:S04]  /*76f0*/  IMAD.X R22, RZ, RZ, R15, P0 ;  /* 0x000000ffff167224 */ /* 0x004fc800000e060f */
[----:B------:R-:W-:-:S04]  /*7700*/  IMAD R22, R22, UR30, RZ ;  /* 0x0000001e16167c24 */ /* 0x000fc8000f8e02ff */
[C---:B------:R-:W-:Y:S02]  /*7710*/  IMAD R228, R219.reuse, UR31, R22 ;  /* 0x0000001fdbe47c24 */ /* 0x040fe4000f8e0216 */
[----:B------:R-:W-:-:S04]  /*7720*/  IMAD.WIDE.U32 R22, R219, R226, UR4 ;  /* 0x00000004db167e25 */ /* 0x000fc8000f8e00e2 */
[----:B------:R-:W-:Y:S02]  /*7730*/  IMAD.IADD R23, R228, 0x1, R23 ;  /* 0x00000001e4177824 */ /* 0x000fe400078e0217 */
[----:B------:R-:W-:-:S04]  /*7740*/  IMAD.WIDE.U32 R22, R20, UR7, R22 ;  /* 0x0000000714167c25 */ /* 0x000fc8000f8e0016 */
[----:B------:R-:W-:Y:S02]  /*7750*/  VIADD R23, R23, UR9 ;  /* 0x0000000917177c36 */ /* 0x000fe40008000000 */
[----:B------:R-:W-:-:S04]  /*7760*/  IMAD.WIDE.U32 R22, R21, UR23, R22 ;  /* 0x0000001715167c25 */ /* 0x000fc8000f8e0016 */
[----:B------:R-:W-:Y:S01]  /*7770*/  VIADD R23, R23, UR6 ;  /* 0x0000000617177c36 */ /* 0x000fe20008000000 */
[----:B------:R-:W-:Y:S02]  /*7780*/  IADD3 R240, P0, P1, R22, UR19, R12 ;  /* 0x0000001316f07c10 */ /* 0x000fe4000f91e00c */
[----:B------:R-:W-:Y:S02]  /*7790*/  PRMT R22, R216, 0x7610, R22 ;  /* 0x00007610d8167816 */ /* 0x000fe40000000016 */
[----:B------:R-:W-:Y:S02]  /*77a0*/  IADD3.X R246, R23, UR18, R13, P0, P1 ;  /* 0x0000001217f67c10 */ /* 0x000fe400087e240d */
[----:B------:R-:W-:-:S13]  /*77b0*/  ISETP.GT.AND P0, PT, R0, RZ, P2 ;  /* 0x000000ff0000720c */ /* 0x000fda0001704270 */
[----:B------:R-:W-:Y:S05]  /*77c0*/  @!P0 BRA `(.L_x_37) ;  /* 0x0000000000048947 */ /* 0x000fea0003800000 */
[----:B------:R2:W5:Y:S02]  /*77d0*/  LDG.E.LTC128B.U16 R22, desc[UR26][R10.64+0x22] ;  /* 0x0000221a0a167981 */ /* 0x000564000c1e1520 */
.L_x_37:
[----:B------:R-:W-:Y:S05]  /*77e0*/  BSYNC B0 ;  /* 0x0000000000007941 */ /* 0x000fea0003800000 */
.L_x_36:
[----:B------:R-:W3:Y:S01]  /*77f0*/  LDL.LU R216, [R1+0x24] ;  /* 0x0000240001d87983 */ /* 0x000ee20000300800 */
[----:B-----5:R-:W-:Y:S01]  /*7800*/  IMAD.U32 R23, R22, 0x10000, RZ ;  /* 0x0001000016177824 */ /* 0x020fe200078e00ff */
[----:B------:R-:W-:Y:S03]  /*7810*/  BSSY B0, `(.L_x_38) ;  /* 0x0000008000007945 */ /* 0x000fe60003800000 */
[----:B------:R-:W-:-:S04]  /*7820*/  FMUL R23, R23, UR8 ;  /* 0x0000000817177c20 */ /* 0x000fc80008400000 */
[----:B---3--:R-:W-:-:S05]  /*7830*/  FFMA R23, R216, UR13, R23 ;  /* 0x0000000dd8177c23 */ /* 0x008fca0008000017 */
[----:B------:R-:W-:-:S05]  /*7840*/  F2FP.BF16.F32.PACK_AB R23, RZ, R23 ;  /* 0x00000017ff17723e */ /* 0x000fca00000010ff */
[----:B------:R3:W-:Y:S01]  /*7850*/  @P0 STG.E.U16 desc[UR26][R4.64+0x22], R23 ;  /* 0x0000221704000986 */ /* 0x0007e2000c10151a */
[----:B------:R-:W-:-:S13]  /*7860*/  ISETP.GT.AND P0, PT, R0, 0x8, P3 ;  /* 0x000000080000780c */ /* 0x000fda0001f04270 */
[----:B---3--:R-:W-:Y:S05]  /*7870*/  @!P0 BRA `(.L_x_39) ;  /* 0x0000000000048947 */ /* 0x008fea0003800000 */
[----:B------:R3:W5:Y:S02]  /*7880*/  LDG.E.LTC128B.U16 R22, desc[UR26][R8.64+0x20] ;  /* 0x0000201a08167981 */ /* 0x000764000c1e1520 */
.L_x_39:
[----:B------:R-:W-:Y:S05]  /*7890*/  BSYNC B0 ;  /* 0x0000000000007941 */ /* 0x000fea0003800000 */
.L_x_38:
[----:B------:R-:W2:Y:S01]  /*78a0*/  LDL.LU R216, [R1+0x28] ;  /* 0x0000280001d87983 */ /* 0x000ea20000300800 */
[----:B-----5:R-:W-:Y:S01]  /*78b0*/  IMAD.U32 R23, R22, 0x10000, RZ ;  /* 0x0001000016177824 */ /* 0x020fe200078e00ff */
[----:B------:R-:W-:Y:S03]  /*78c0*/  BSSY B0, `(.L_x_40) ;  /* 0x0000008000007945 */ /* 0x000fe60003800000 */
[----:B------:R-:W-:-:S04]  /*78d0*/  FMUL R23, R23, UR8 ;  /* 0x0000000817177c20 */ /* 0x000fc80008400000 */
[----:B--2---:R-:W-:-:S05]  /*78e0*/  FFMA R23, R216, UR13, R23 ;  /* 0x0000000dd8177c23 */ /* 0x004fca0008000017 */
[----:B------:R-:W-:-:S05]  /*78f0*/  F2FP.BF16.F32.PACK_AB R23, RZ, R23 ;  /* 0x00000017ff17723e */ /* 0x000fca00000010ff */
[----:B------:R2:W-:Y:S01]  /*7900*/  @P0 STG.E.U16 desc[UR26][R6.64+0x20], R23 ;  /* 0x0000201706000986 */ /* 0x0005e2000c10151a */
[----:B------:R-:W-:-:S13]  /*7910*/  ISETP.GT.AND P0, PT, R0, 0x8, P2 ;  /* 0x000000080000780c */ /* 0x000fda0001704270 */
[----:B--2---:R-:W-:Y:S05]  /*7920*/  @!P0 BRA `(.L_x_41) ;  /* 0x0000000000048947 */ /* 0x004fea0003800000 */
[----:B------:R2:W5:Y:S02]  /*7930*/  LDG.E.LTC128B.U16 R22, desc[UR26][R8.64+0x22] ;  /* 0x0000221a08167981 */ /* 0x000564000c1e1520 */
.L_x_41:
[----:B------:R-:W-:Y:S05]  /*7940*/  BSYNC B0 ;  /* 0x0000000000007941 */ /* 0x000fea0003800000 */
.L_x_40:
[----:B------:R-:W3:Y:S01]  /*7950*/  LDL.LU R217, [R1+0x2c] ;  /* 0x00002c0001d97983 */ /* 0x000ee20000300800 */
[----:B-----5:R-:W-:Y:S01]  /*7960*/  IMAD.U32 R23, R22, 0x10000, RZ ;  /* 0x0001000016177824 */ /* 0x020fe200078e00ff */
[----:B------:R-:W-:Y:S01]  /*7970*/  ISETP.GT.AND P3, PT, R3, 0x18, PT ;  /* 0x000000180300780c */ /* 0x000fe20003f64270 */
[----:B------:R-:W-:Y:S01]  /*7980*/  BSSY B0, `(.L_x_42) ;  /* 0x000000b000007945 */ /* 0x000fe20003800000 */
[----:B------:R-:W-:Y:S01]  /*7990*/  LOP3.LUT R2, R2, 0xfbffffff, RZ, 0xc0, !PT ;  /* 0xfbffffff02027812 */ /* 0x000fe200078ec0ff */
[----:B------:R-:W-:Y:S01]  /*79a0*/  FMUL R23, R23, UR8 ;  /* 0x0000000817177c20 */ /* 0x000fe20008400000 */
[----:B------:R-:W-:-:S09]  /*79b0*/  PRMT R216, R22, 0x7610, R216 ;  /* 0x0000761016d87816 */ /* 0x000fd200000000d8 */
[----:B------:R-:W-:Y:S01]  /*79c0*/  @P3 LOP3.LUT R2, R2, 0x4000000, RZ, 0xfc, !PT ;  /* 0x0400000002023812 */ /* 0x000fe200078efcff */
[----:B---3--:R-:W-:-:S05]  /*79d0*/  FFMA R23, R217, UR13, R23 ;  /* 0x0000000dd9177c23 */ /* 0x008fca0008000017 */
[----:B------:R-:W-:-:S05]  /*79e0*/  F2FP.BF16.F32.PACK_AB R23, RZ, R23 ;  /* 0x00000017ff17723e */ /* 0x000fca00000010ff */
[----:B------:R3:W-:Y:S01]  /*79f0*/  @P0 STG.E.U16 desc[UR26][R6.64+0x22], R23 ;  /* 0x0000221706000986 */ /* 0x0007e2000c10151a */
[----:B------:R-:W-:-:S13]  /*7a00*/  ISETP.GT.AND P0, PT, R0, RZ, P3 ;  /* 0x000000ff0000720c */ /* 0x000fda0001f04270 */
[----:B---3--:R-:W-:Y:S05]  /*7a10*/  @!P0 BRA `(.L_x_43) ;  /* 0x0000000000048947 */ /* 0x008fea0003800000 */
[----:B------:R3:W5:Y:S02]  /*7a20*/  LDG.E.LTC128B.U16 R216, desc[UR26][R10.64+0x30] ;  /* 0x0000301a0ad87981 */ /* 0x000764000c1e1520 */
.L_x_43:
[----:B------:R-:W-:Y:S05]  /*7a30*/  BSYNC B0 ;  /* 0x0000000000007941 */ /* 0x000fea0003800000 */
.L_x_42:
[----:B------:R-:W2:Y:S01]  /*7a40*/  LDL.LU R23, [R1+0x30] ;  /* 0x0000300001177983 */ /* 0x000ea20000300800 */
[----:B-----5:R-:W-:Y:S01]  /*7a50*/  IMAD.U32 R22, R216, 0x10000, RZ ;  /* 0x00010000d8167824 */ /* 0x020fe200078e00ff */
[----:B------:R-:W-:Y:S01]  /*7a60*/  ISETP.GT.AND P2, PT, R3, 0x19, PT ;  /* 0x000000190300780c */ /* 0x000fe20003f44270 */
[----:B------:R-:W-:Y:S01]  /*7a70*/  BSSY B0, `(.L_x_44) ;  /* 0x0000017000007945 */ /* 0x000fe20003800000 */
[----:B------:R-:W-:Y:S01]  /*7a80*/  LOP3.LUT R2, R2, 0xfdffffff, RZ, 0xc0, !PT ;  /* 0xfdffffff02027812 */ /* 0x000fe200078ec0ff */
[----:B------:R-:W-:-:S10]  /*7a90*/  FMUL R22, R22, UR8 ;  /* 0x0000000816167c20 */ /* 0x000fd40008400000 */
[----:B------:R-:W-:Y:S01]  /*7aa0*/  @P2 LOP3.LUT R2, R2, 0x2000000, RZ, 0xfc, !PT ;  /* 0x0200000002022812 */ /* 0x000fe200078efcff */
[----:B--2---:R-:W-:-:S05]  /*7ab0*/  FFMA R22, R23, UR13, R22 ;  /* 0x0000000d17167c23 */ /* 0x004fca0008000016 */
[----:B------:R-:W-:-:S05]  /*7ac0*/  F2FP.BF16.F32.PACK_AB R22, RZ, R22 ;  /* 0x00000016ff16723e */ /* 0x000fca00000010ff */
[----:B------:R2:W-:Y:S01]  /*7ad0*/  @P0 STG.E.U16 desc[UR26][R4.64+0x30], R22 ;  /* 0x0000301604000986 */ /* 0x0005e2000c10151a */
[----:B------:R-:W-:-:S05]  /*7ae0*/  IADD3 R221, P0, R14, 0x80, RZ ;  /* 0x000000800edd7810 */ /* 0x000fca0007f1e0ff */
        /* <DEDUP_REMOVED lines=15> */
.L_x_45:
[----:B------:R-:W-:Y:S05]  /*7be0*/  BSYNC B0 ;  /* 0x0000000000007941 */ /* 0x000fea0003800000 */
.L_x_44:
        /* <DEDUP_REMOVED lines=10> */
.L_x_47:
[----:B------:R-:W-:Y:S05]  /*7c90*/  BSYNC B0 ;  /* 0x0000000000007941 */ /* 0x000fea0003800000 */
.L_x_46:
[----:B------:R-:W2:Y:S01]  /*7ca0*/  LDL.LU R216, [R1+0x38] ;  /* 0x0000380001d87983 */ /* 0x000ea20000300800 */
[----:B-----5:R-:W-:Y:S01]  /*7cb0*/  IMAD.U32 R23, R22, 0x10000, RZ ;  /* 0x0001000016177824 */ /* 0x020fe200078e00ff */
[----:B------:R-:W-:Y:S03]  /*7cc0*/  BSSY B0, `(.L_x_48) ;  /* 0x0000015000007945 */ /* 0x000fe60003800000 */
[----:B------:R-:W-:-:S04]  /*7cd0*/  FMUL R23, R23, UR8 ;  /* 0x0000000817177c20 */ /* 0x000fc80008400000 */
[----:B--2---:R-:W-:-:S05]  /*7ce0*/  FFMA R23, R216, UR13, R23 ;  /* 0x0000000dd8177c23 */ /* 0x004fca0008000017 */
[----:B------:R-:W-:-:S05]  /*7cf0*/  F2FP.BF16.F32.PACK_AB R23, RZ, R23 ;  /* 0x00000017ff17723e */ /* 0x000fca00000010ff */
[----:B------:R2:W-:Y:S01]  /*7d00*/  @P0 STG.E.U16 desc[UR26][R6.64+0x30], R23 ;  /* 0x0000301706000986 */ /* 0x0005e2000c10151a */
[----:B------:R-:W-:-:S05]  /*7d10*/  IADD3 R220, P0, R14, 0xc0, RZ ;  /* 0x000000c00edc7810 */ /* 0x000fca0007f1e0ff */
[----:B------:R-:W-:-:S04]  /*7d20*/  IMAD.X R14, RZ, RZ, R15, P0 ;  /* 0x000000ffff0e7224 */ /* 0x000fc800000e060f */
        /* <DEDUP_REMOVED lines=11> */
[----:B------:R-:W-:-:S13]  /*7de0*/  ISETP.GT.AND P0, PT, R0, 0x8, P2 ;  /* 0x000000080000780c */ /* 0x000fda0001704270 */
[----:B--2---:R-:W-:Y:S05]  /*7df0*/  @!P0 BRA `(.L_x_49) ;  /* 0x0000000000048947 */ /* 0x004fea0003800000 */
[----:B------:R2:W5:Y:S02]  /*7e00*/  LDG.E.LTC128B.U16 R14, desc[UR26][R8.64+0x32] ;  /* 0x0000321a080e7981 */ /* 0x000564000c1e1520 */
.L_x_49:
[----:B------:R-:W-:Y:S05]  /*7e10*/  BSYNC B0 ;  /* 0x0000000000007941 */ /* 0x000fea0003800000 */
.L_x_48:
        /* <DEDUP_REMOVED lines=13> */
.L_x_51:
[----:B------:R-:W-:Y:S05]  /*7ef0*/  BSYNC B0 ;  /* 0x0000000000007941 */ /* 0x000fea0003800000 */
.L_x_50:
        /* <DEDUP_REMOVED lines=10> */
[----:B------:R-:W-:-:S13]  /*7fa0*/  ISETP.GT.AND P0, PT, R0, RZ, P1 ;  /* 0x000000ff0000720c */ /* 0x000fda0000f04270 */
[----:B--2---:R-:W-:Y:S05]  /*7fb0*/  @!P0 BRA `(.L_x_53) ;  /* 0x0000000000048947 */ /* 0x004fea0003800000 */
[----:B------:R2:W5:Y:S02]  /*7fc0*/  LDG.E.LTC128B.U16 R14, desc[UR26][R10.64+0x42] ;  /* 0x0000421a0a0e7981 */ /* 0x000564000c1e1520 */
.L_x_53:
[----:B------:R-:W-:Y:S05]  /*7fd0*/  BSYNC B0 ;  /* 0x0000000000007941 */ /* 0x000fea0003800000 */
.L_x_52:
        /* <DEDUP_REMOVED lines=10> */
.L_x_55:
[----:B------:R-:W-:Y:S05]  /*8080*/  BSYNC B0 ;  /* 0x0000000000007941 */ /* 0x000fea0003800000 */
.L_x_54:
[----:B------:R-:W2:Y:S01]  /*8090*/  LDL.LU R23, [R1+0x48] ;  /* 0x0000480001177983 */ /* 0x000ea20000300800 */
[C---:B-----5:R-:W-:Y:S01]  /*80a0*/  IMAD.U32 R15, R14.reuse, 0x10000, RZ ;  /* 0x000100000e0f7824 */ /* 0x060fe200078e00ff */
[----:B------:R-:W-:Y:S01]  /*80b0*/  BSSY B0, `(.L_x_56) ;  /* 0x0000009000007945 */ /* 0x000fe20003800000 */
[----:B------:R-:W-:Y:S02]  /*80c0*/  PRMT R22, R14, 0x7610, R22 ;  /* 0x000076100e167816 */ /* 0x000fe40000000016 */
[----:B------:R-:W-:-:S04]  /*80d0*/  FMUL R15, R15, UR8 ;  /* 0x000000080f0f7c20 */ /* 0x000fc80008400000 */
[----:B--2---:R-:W-:-:S05]  /*80e0*/  FFMA R15, R23, UR13, R15 ;  /* 0x0000000d170f7c23 */ /* 0x004fca000800000f */
[----:B------:R-:W-:-:S05]  /*80f0*/  F2FP.BF16.F32.PACK_AB R15, RZ, R15 ;  /* 0x0000000fff0f723e */ /* 0x000fca00000010ff */
[----:B------:R2:W-:Y:S01]  /*8100*/  @P0 STG.E.U16 desc[UR26][R6.64+0x40], R15 ;  /* 0x0000400f06000986 */ /* 0x0005e2000c10151a */
[----:B------:R-:W-:-:S13]  /*8110*/  ISETP.GT.AND P0, PT, R0, 0x8, P1 ;  /* 0x000000080000780c */ /* 0x000fda0000f04270 */
[----:B--2---:R-:W-:Y:S05]  /*8120*/  @!P0 BRA `(.L_x_57) ;  /* 0x0000000000048947 */ /* 0x004fea0003800000 */
[----:B------:R2:W5:Y:S02]  /*8130*/  LDG.E.LTC128B.U16 R22, desc[UR26][R8.64+0x42] ;  /* 0x0000421a08167981 */ /* 0x000564000c1e1520 */
.L_x_57:
[----:B------:R-:W-:Y:S05]  /*8140*/  BSYNC B0 ;  /* 0x0000000000007941 */ /* 0x000fea0003800000 */
.L_x_56:
[----:B------:R-:W3:Y:S01]  /*8150*/  LDL.LU R15, [R1+0x4c] ;  /* 0x00004c00010f7983 */ /* 0x000ee20000300800 */
[----:B-----5:R-:W-:Y:S01]  /*8160*/  IMAD.U32 R14, R22, 0x10000, RZ ;  /* 0x00010000160e7824 */ /* 0x020fe200078e00ff */
[----:B------:R-:W-:Y:S01]  /*8170*/  ISETP.GT.AND P2, PT, R3, 0x28, PT ;  /* 0x000000280300780c */ /* 0x000fe20003f44270 */
[----:B------:R-:W-:Y:S01]  /*8180*/  IMAD.WIDE.U32 R224, R219, R226, UR28 ;  /* 0x0000001cdbe07e25 */ /* 0x000fe2000f8e00e2 */
[----:B------:R-:W-:-:S03]  /*8190*/  LOP3.LUT R2, R2, 0xffdfffff, RZ, 0xc0, !PT ;  /* 0xffdfffff02027812 */ /* 0x000fc600078ec0ff */
[----:B------:R-:W-:Y:S01]  /*81a0*/  FMUL R14, R14, UR8 ;  /* 0x000000080e0e7c20 */ /* 0x000fe20008400000 */
[----:B------:R-:W-:Y:S01]  /*81b0*/  BSSY B0, `(.L_x_58) ;  /* 0x0000012000007945 */ /* 0x000fe20003800000 */
[----:B------:R-:W-:-:S06]  /*81c0*/  IMAD.IADD R236, R228, 0x1, R225 ;  /* 0x00000001e4ec7824 */ /* 0x000fcc00078e02e1 */
[----:B------:R-:W-:Y:S01]  /*81d0*/  @P2 LOP3.LUT R2, R2, 0x200000, RZ, 0xfc, !PT ;  /* 0x0020000002022812 */ /* 0x000fe200078efcff */
[----:B---3--:R-:W-:-:S05]  /*81e0*/  FFMA R14, R15, UR13, R14 ;  /* 0x0000000d0f0e7c23 */ /* 0x008fca000800000e */
[----:B------:R-:W-:-:S05]  /*81f0*/  F2FP.BF16.F32.PACK_AB R14, RZ, R14 ;  /* 0x0000000eff0e723e */ /* 0x000fca00000010ff */
[----:B------:R3:W-:Y:S02]  /*8200*/  @P0 STG.E.U16 desc[UR26][R6.64+0x42], R14 ;  /* 0x0000420e06000986 */ /* 0x0007e4000c10151a */
[----:B---3--:R-:W-:-:S04]  /*8210*/  IADD3 R14, P0, R224, UR24, RZ ;  /* 0x00000018e00e7c10 */ /* 0x008fc8000ff1e0ff */
[----:B------:R-:W-:-:S03]  /*8220*/  IADD3.X R15, R236, UR5, RZ, P0, !PT ;  /* 0x00000005ec0f7c10 */ /* 0x000fc600087fe4ff */
[----:B------:R-:W-:-:S05]  /*8230*/  IMAD.WIDE.U32 R14, R20, UR7, R14 ;  /* 0x00000007140e7c25 */ /* 0x000fca000f8e000e */
[----:B------:R-:W-:-:S03]  /*8240*/  IADD3 R15, R15, UR9, RZ ;  /* 0x000000090f0f7c10 */ /* 0x000fc6000fffe0ff */
        /* <DEDUP_REMOVED lines=8> */
.L_x_59:
[----:B------:R-:W-:Y:S05]  /*82d0*/  BSYNC B0 ;  /* 0x0000000000007941 */ /* 0x000fea0003800000 */
.L_x_58:
        /* <DEDUP_REMOVED lines=13> */
.L_x_61:
[----:B------:R-:W-:Y:S05]  /*83b0*/  BSYNC B0 ;  /* 0x0000000000007941 */ /* 0x000fea0003800000 */
.L_x_60:
        /* <DEDUP_REMOVED lines=10> */
.L_x_63:
[----:B------:R-:W-:Y:S05]  /*8460*/  BSYNC B0 ;  /* 0x0000000000007941 */ /* 0x000fea0003800000 */
.L_x_62:
        /* <DEDUP_REMOVED lines=10> */
.L_x_65:
[----:B------:R-:W-:Y:S05]  /*8510*/  BSYNC B0 ;  /* 0x0000000000007941 */ /* 0x000fea0003800000 */
.L_x_64:
        /* <DEDUP_REMOVED lines=14> */
.L_x_67:
[----:B------:R-:W-:Y:S05]  /*8600*/  BSYNC B0 ;  /* 0x0000000000007941 */ /* 0x000fea0003800000 */
.L_x_66:
[----:B------:R-:W2:Y:S01]  /*8610*/  LDL.LU R15, [R1+0x60] ;  /* 0x00006000010f7983 */ /* 0x000ea20000300800 */
[----:B-----5:R-:W-:Y:S01]  /*8620*/  IMAD.U32 R14, R218, 0x10000, RZ ;  /* 0x00010000da0e7824 */ /* 0x020fe200078e00ff */
[----:B------:R-:W-:Y:S01]  /*8630*/  ISETP.GT.AND P2, PT, R3, 0x31, PT ;  /* 0x000000310300780c */ /* 0x000fe20003f44270 */
[----:B------:R-:W-:Y:S01]  /*8640*/  IMAD.WIDE.U32 R216, R221, R226, UR28 ;  /* 0x0000001cddd87e25 */ /* 0x000fe2000f8e00e2 */
[----:B------:R-:W-:-:S03]  /*8650*/  LOP3.LUT R2, R2, 0xfffbffff, RZ, 0xc0, !PT ;  /* 0xfffbffff02027812 */ /* 0x000fc600078ec0ff */
[----:B------:R-:W-:Y:S01]  /*8660*/  FMUL R14, R14, UR8 ;  /* 0x000000080e0e7c20 */ /* 0x000fe20008400000 */
[----:B------:R-:W-:Y:S01]  /*8670*/  BSSY B0, `(.L_x_68) ;  /* 0x000001c000007945 */ /* 0x000fe20003800000 */
[----:B------:R-:W-:Y:S02]  /*8680*/  IMAD.IADD R227, R223, 0x1, R217 ;  /* 0x00000001dfe37824 */ /* 0x000fe400078e02d9 */
[----:B------:R-:W-:-:S04]  /*8690*/  IMAD.WIDE.U32 R22, R220, R226, UR28 ;  /* 0x0000001cdc167e25 */ /* 0x000fc8000f8e00e2 */
[----:B------:R-:W-:Y:S01]  /*86a0*/  IMAD.IADD R226, R222, 0x1, R23 ;  /* 0x00000001dee27824 */ /* 0x000fe200078e0217 */
[----:B------:R-:W-:Y:S01]  /*86b0*/  @P2 LOP3.LUT R2, R2, 0x40000, RZ, 0xfc, !PT ;  /* 0x0004000002022812 */ /* 0x000fe200078efcff */
[----:B--2---:R-:W-:-:S05]  /*86c0*/  FFMA R14, R15, UR13, R14 ;  /* 0x0000000d0f0e7c23 */ /* 0x004fca000800000e */
[----:B------:R-:W-:-:S05]  /*86d0*/  F2FP.BF16.F32.PACK_AB R14, RZ, R14 ;  /* 0x0000000eff0e723e */ /* 0x000fca00000010ff */
[----:B------:R2:W-:Y:S02]  /*86e0*/  @P0 STG.E.U16 desc[UR26][R4.64+0x60], R14 ;  /* 0x0000600e04000986 */ /* 0x0005e4000c10151a */
[----:B--2---:R-:W-:-:S04]  /*86f0*/  IADD3 R14, P0, R216, UR24, RZ ;  /* 0x00000018d80e7c10 */ /* 0x004fc8000ff1e0ff */
[----:B------:R-:W-:-:S03]  /*8700*/  IADD3.X R15, R227, UR5, RZ, P0, !PT ;  /* 0x00000005e30f7c10 */ /* 0x000fc600087fe4ff */
[----:B------:R-:W-:-:S04]  /*8710*/  IMAD.WIDE.U32 R14, R20, UR7, R14 ;  /* 0x00000007140e7c25 */ /* 0x000fc8000f8e000e */
[----:B------:R-:W-:Y:S02]  /*8720*/  VIADD R15, R15, UR9 ;  /* 0x000000090f0f7c36 */ /* 0x000fe40008000000 */
[----:B------:R-:W-:-:S04]  /*8730*/  IMAD.WIDE.U32 R14, R21, UR23, R14 ;  /* 0x00000017150e7c25 */ /* 0x000fc8000f8e000e */
[----:B------:R-:W-:Y:S01]  /*8740*/  VIADD R15, R15, UR6 ;  /* 0x000000060f0f7c36 */ /* 0x000fe20008000000 */
[----:B------:R-:W-:-:S04]  /*8750*/  IADD3 R235, P0, P1, R14, UR19, R12 ;  /* 0x000000130eeb7c10 */ /* 0x000fc8000f91e00c */
[----:B------:R-:W-:Y:S02]  /*8760*/  IADD3.X R242, R15, UR18, R13, P0, P1 ;  /* 0x000000120ff27c10 */ /* 0x000fe400087e240d */
[----:B------:R-:W-:-:S04]  /*8770*/  IADD3 R14, P0, R22, UR24, RZ ;  /* 0x00000018160e7c10 */ /* 0x000fc8000ff1e0ff */
[----:B------:R-:W-:-:S03]  /*8780*/  IADD3.X R15, R226, UR5, RZ, P0, !PT ;  /* 0x00000005e20f7c10 */ /* 0x000fc600087fe4ff */
[----:B------:R-:W-:-:S04]  /*8790*/  IMAD.WIDE.U32 R14, R20, UR7, R14 ;  /* 0x00000007140e7c25 */ /* 0x000fc8000f8e000e */
[----:B------:R-:W-:Y:S02]  /*87a0*/  VIADD R15, R15, UR9 ;  /* 0x000000090f0f7c36 */ /* 0x000fe40008000000 */
[----:B------:R-:W-:-:S04]  /*87b0*/  IMAD.WIDE.U32 R14, R21, UR23, R14 ;  /* 0x00000017150e7c25 */ /* 0x000fc8000f8e000e */
[----:B------:R-:W-:Y:S01]  /*87c0*/  VIADD R15, R15, UR6 ;  /* 0x000000060f0f7c36 */ /* 0x000fe20008000000 */
[--C-:B------:R-:W-:Y:S02]  /*87d0*/  IADD3 R234, P0, P1, R14, UR19, R12.reuse ;  /* 0x000000130eea7c10 */ /* 0x100fe4000f91e00c */
[----:B------:R-:W-:Y:S02]  /*87e0*/  PRMT R12, R218, 0x7610, R12 ;  /* 0x00007610da0c7816 */ /* 0x000fe4000000000c */
[----:B------:R-:W-:Y:S02]  /*87f0*/  IADD3.X R241, R15, UR18, R13, P0, P1 ;  /* 0x000000120ff17c10 */ /* 0x000fe400087e240d */
[----:B------:R-:W-:-:S13]  /*8800*/  ISETP.GT.AND P0, PT, R0, RZ, P2 ;  /* 0x000000ff0000720c */ /* 0x000fda0001704270 */
[----:B------:R-:W-:Y:S05]  /*8810*/  @!P0 BRA `(.L_x_69) ;  /* 0x0000000000048947 */ /* 0x000fea0003800000 */
[----:B------:R2:W5:Y:S02]  /*8820*/  LDG.E.LTC128B.U16 R12, desc[UR26][R10.64+0x62] ;  /* 0x0000621a0a0c7981 */ /* 0x000564000c1e1520 */
.L_x_69:
[----:B------:R-:W-:Y:S05]  /*8830*/  BSYNC B0 ;  /* 0x0000000000007941 */ /* 0x000fea0003800000 */
.L_x_68:
[----:B------:R-:W3:Y:S01]  /*8840*/  LDL.LU R15, [R1+0x64] ;  /* 0x00006400010f7983 */ /* 0x000ee20000300800 */
[C---:B-----5:R-:W-:Y:S01]  /*8850*/  IMAD.U32 R13, R12.reuse, 0x10000, RZ ;  /* 0x000100000c0d7824 */ /* 0x060fe200078e00ff */
[----:B------:R-:W-:Y:S01]  /*8860*/  BSSY B0, `(.L_x_70) ;  /* 0x0000009000007945 */ /* 0x000fe20003800000 */
[----:B------:R-:W-:Y:S02]  /*8870*/  PRMT R14, R12, 0x7610, R14 ;  /* 0x000076100c0e7816 */ /* 0x000fe4000000000e */
[----:B------:R-:W-:-:S04]  /*8880*/  FMUL R13, R13, UR8 ;  /* 0x000000080d0d7c20 */ /* 0x000fc80008400000 */
[----:B---3--:R-:W-:-:S05]  /*8890*/  FFMA R13, R15, UR13, R13 ;  /* 0x0000000d0f0d7c23 */ /* 0x008fca000800000d */
[----:B------:R-:W-:-:S05]  /*88a0*/  F2FP.BF16.F32.PACK_AB R13, RZ, R13 ;  /* 0x0000000dff0d723e */ /* 0x000fca00000010ff */
[----:B------:R3:W-:Y:S01]  /*88b0*/  @P0 STG.E.U16 desc[UR26][R4.64+0x62], R13 ;  /* 0x0000620d04000986 */ /* 0x0007e2000c10151a */
[----:B------:R-:W-:-:S13]  /*88c0*/  ISETP.GT.AND P0, PT, R0, 0x8, P3 ;  /* 0x000000080000780c */ /* 0x000fda0001f04270 */
[----:B---3--:R-:W-:Y:S05]  /*88d0*/  @!P0 BRA `(.L_x_71) ;  /* 0x0000000000048947 */ /* 0x008fea0003800000 */
[----:B------:R3:W5:Y:S02]  /*88e0*/  LDG.E.LTC128B.U16 R14, desc[UR26][R8.64+0x60] ;  /* 0x0000601a080e7981 */ /* 0x000764000c1e1520 */
.L_x_71:
[----:B------:R-:W-:Y:S05]  /*88f0*/  BSYNC B0 ;  /* 0x0000000000007941 */ /* 0x000fea0003800000 */
.L_x_70:
[----:B------:R-:W2:Y:S01]  /*8900*/  LDL.LU R13, [R1+0x68] ;  /* 0x00006800010d7983 */ /* 0x000ea20000300800 */
[----:B-----5:R-:W-:Y:S01]  /*8910*/  IMAD.U32 R12, R14, 0x10000, RZ ;  /* 0x000100000e0c7824 */ /* 0x020fe200078e00ff */
[----:B------:R-:W-:Y:S01]  /*8920*/  USHF.L.U32 UR12, UR16, 0x7, URZ ;  /* 0x00000007100c7899 */ /* 0x000fe2000800063f */
[----:B------:R-:W-:Y:S01]  /*8930*/  BSSY B0, `(.L_x_72) ;  /* 0x000000d000007945 */ /* 0x000fe20003800000 */
[----:B------:R-:W-:Y:S01]  /*8940*/  USHF.L.U64.HI UR14, UR16, 0x7, UR17 ;  /* 0x00000007100e7899 */ /* 0x000fe20008010211 */
[----:B------:R-:W-:-:S04]  /*8950*/  FMUL R12, R12, UR8 ;  /* 0x000000080c0c7c20 */ /* 0x000fc80008400000 */
[----:B--2---:R-:W-:Y:S01]  /*8960*/  FFMA R12, R13, UR13, R12 ;  /* 0x0000000d0d0c7c23 */ /* 0x004fe2000800000c */
[----:B------:R-:W-:-:S04]  /*8970*/  IMAD.U32 R13, RZ, RZ, UR20 ;  /* 0x00000014ff0d7e24 */ /* 0x000fc8000f8e00ff */
[----:B------:R-:W-:-:S05]  /*8980*/  F2FP.BF16.F32.PACK_AB R12, RZ, R12 ;  /* 0x0000000cff0c723e */ /* 0x000fca00000010ff */
[----:B------:R2:W-:Y:S02]  /*8990*/  @P0 STG.E.U16 desc[UR26][R6.64+0x60], R12 ;  /* 0x0000600c06000986 */ /* 0x0005e4000c10151a */
[----:B--2---:R-:W-:-:S05]  /*89a0*/  IMAD.U32 R12, RZ, RZ, UR15 ;  /* 0x0000000fff0c7e24 */ /* 0x004fca000f8e00ff */
[----:B------:R-:W-:-:S04]  /*89b0*/  IADD3 R12, P0, P1, R12, UR12, R4 ;  /* 0x0000000c0c0c7c10 */ /* 0x000fc8000f91e004 */
[----:B------:R-:W-:Y:S02]  /*89c0*/  IADD3.X R13, R13, UR14, R5, P0, P1 ;  /* 0x0000000e0d0d7c10 */ /* 0x000fe400087e2405 */
[----:B------:R-:W-:-:S13]  /*89d0*/  ISETP.GT.AND P0, PT, R0, 0x8, P2 ;  /* 0x000000080000780c */ /* 0x000fda0001704270 */
[----:B------:R-:W-:Y:S05]  /*89e0*/  @!P0 BRA `(.L_x_73) ;  /* 0x0000000000048947 */ /* 0x000fea0003800000 */
[----:B------:R2:W5:Y:S02]  /*89f0*/  LDG.E.LTC128B.U16 R14, desc[UR26][R8.64+0x62] ;  /* 0x0000621a080e7981 */ /* 0x000564000c1e1520 */
.L_x_73:
[----:B------:R-:W-:Y:S05]  /*8a00*/  BSYNC B0 ;  /* 0x0000000000007941 */ /* 0x000fea0003800000 */
.L_x_72:
        /* <DEDUP_REMOVED lines=13> */
.L_x_75:
[----:B------:R-:W-:Y:S05]  /*8ae0*/  BSYNC B0 ;  /* 0x0000000000007941 */ /* 0x000fea0003800000 */
.L_x_74:
[----:B------:R-:W2:Y:S01]  /*8af0*/  LDL.LU R20, [R1+0x70] ;  /* 0x0000700001147983 */ /* 0x000ea20000300800 */
[----:B-----5:R-:W-:Y:S01]  /*8b00*/  IMAD.U32 R15, R14, 0x10000, RZ ;  /* 0x000100000e0f7824 */ /* 0x020fe200078e00ff */
[----:B------:R-:W-:Y:S01]  /*8b10*/  ISETP.GT.AND P2, PT, R3, 0x39, PT ;  /* 0x000000390300780c */ /* 0x000fe20003f44270 */
[----:B------:R-:W-:Y:S01]  /*8b20*/  BSSY B0, `(.L_x_76) ;  /* 0x000000b000007945 */ /* 0x000fe20003800000 */
[----:B------:R-:W-:Y:S01]  /*8b30*/  LOP3.LUT R2, R2, 0xfffeffff, RZ, 0xc0, !PT ;  /* 0xfffeffff02027812 */ /* 0x000fe200078ec0ff */
[----:B------:R-:W-:Y:S01]  /*8b40*/  FMUL R15, R15, UR8 ;  /* 0x000000080f0f7c20 */ /* 0x000fe20008400000 */
[----:B------:R-:W-:-:S09]  /*8b50*/  PRMT R21, R14, 0x7610, R21 ;  /* 0x000076100e157816 */ /* 0x000fd20000000015 */
[----:B------:R-:W-:Y:S01]  /*8b60*/  @P2 LOP3.LUT R2, R2, 0x10000, RZ, 0xfc, !PT ;  /* 0x0001000002022812 */ /* 0x000fe200078efcff */
[----:B--2---:R-:W-:-:S05]  /*8b70*/  FFMA R15, R20, UR13, R15 ;  /* 0x0000000d140f7c23 */ /* 0x004fca000800000f */
[----:B------:R-:W-:-:S05]  /*8b80*/  F2FP.BF16.F32.PACK_AB R15, RZ, R15 ;  /* 0x0000000fff0f723e */ /* 0x000fca00000010ff */
[----:B------:R2:W-:Y:S01]  /*8b90*/  @P0 STG.E.U16 desc[UR26][R4.64+0x70], R15 ;  /* 0x0000700f04000986 */ /* 0x0005e2000c10151a */
[----:B------:R-:W-:-:S13]  /*8ba0*/  ISETP.GT.AND P0, PT, R0, RZ, P2 ;  /* 0x000000ff0000720c */ /* 0x000fda0001704270 */
[----:B--2---:R-:W-:Y:S05]  /*8bb0*/  @!P0 BRA `(.L_x_77) ;  /* 0x0000000000048947 */ /* 0x004fea0003800000 */
[----:B------:R2:W5:Y:S02]  /*8bc0*/  LDG.E.LTC128B.U16 R21, desc[UR26][R10.64+0x72] ;  /* 0x0000721a0a157981 */ /* 0x000564000c1e1520 */
.L_x_77:
[----:B------:R-:W-:Y:S05]  /*8bd0*/  BSYNC B0 ;  /* 0x0000000000007941 */ /* 0x000fea0003800000 */
.L_x_76:
[----:B------:R-:W3:Y:S01]  /*8be0*/  LDL.LU R15, [R1+0x74] ;  /* 0x00007400010f7983 */ /* 0x000ee20000300800 */
[----:B-----5:R-:W-:Y:S01]  /*8bf0*/  IMAD.U32 R14, R21, 0x10000, RZ ;  /* 0x00010000150e7824 */ /* 0x020fe200078e00ff */
[----:B------:R-:W-:Y:S01]  /*8c00*/  USHF.L.U32 UR10, UR16, 0x8, URZ ;  /* 0x00000008100a7899 */ /* 0x000fe2000800063f */
[----:B------:R-:W-:Y:S01]  /*8c10*/  BSSY B0, `(.L_x_78) ;  /* 0x000000d000007945 */ /* 0x000fe20003800000 */
[----:B------:R-:W-:Y:S01]  /*8c20*/  USHF.L.U64.HI UR11, UR16, 0x8, UR17 ;  /* 0x00000008100b7899 */ /* 0x000fe20008010211 */
[----:B------:R-:W-:-:S03]  /*8c30*/  FMUL R14, R14, UR8 ;  /* 0x000000080e0e7c20 */ /* 0x000fc60008400000 */
[----:B------:R-:W-:Y:S02]  /*8c40*/  IMAD.U32 R20, RZ, RZ, UR10 ;  /* 0x0000000aff147e24 */ /* 0x000fe4000f8e00ff */
[----:B---3--:R-:W-:Y:S01]  /*8c50*/  FFMA R14, R15, UR13, R14 ;  /* 0x0000000d0f0e7c23 */ /* 0x008fe2000800000e */
[----:B------:R-:W-:-:S04]  /*8c60*/  IMAD.U32 R15, RZ, RZ, UR11 ;  /* 0x0000000bff0f7e24 */ /* 0x000fc8000f8e00ff */
[----:B------:R-:W-:-:S05]  /*8c70*/  F2FP.BF16.F32.PACK_AB R14, RZ, R14 ;  /* 0x0000000eff0e723e */ /* 0x000fca00000010ff */
[----:B------:R3:W-:Y:S02]  /*8c80*/  @P0 STG.E.U16 desc[UR26][R4.64+0x72], R14 ;  /* 0x0000720e04000986 */ /* 0x0007e4000c10151a */
[----:B---3--:R-:W-:-:S04]  /*8c90*/  IADD3 R14, P0, P1, R4, UR15, R20 ;  /* 0x0000000f040e7c10 */ /* 0x008fc8000f91e014 */
[----:B------:R-:W-:Y:S02]  /*8ca0*/  IADD3.X R15, R5, UR20, R15, P0, P1 ;  /* 0x00000014050f7c10 */ /* 0x000fe400087e240f */
[----:B------:R-:W-:-:S13]  /*8cb0*/  ISETP.GT.AND P0, PT, R0, 0x8, P3 ;  /* 0x000000080000780c */ /* 0x000fda0001f04270 */
[----:B------:R-:W-:Y:S05]  /*8cc0*/  @!P0 BRA `(.L_x_79) ;  /* 0x0000000000048947 */ /* 0x000fea0003800000 */
[----:B------:R3:W5:Y:S02]  /*8cd0*/  LDG.E.LTC128B.U16 R21, desc[UR26][R8.64+0x70] ;  /* 0x0000701a08157981 */ /* 0x000764000c1e1520 */
.L_x_79:
[----:B------:R-:W-:Y:S05]  /*8ce0*/  BSYNC B0 ;  /* 0x0000000000007941 */ /* 0x000fea0003800000 */
.L_x_78:
        /* <DEDUP_REMOVED lines=10> */
.L_x_81:
[----:B------:R-:W-:Y:S05]  /*8d90*/  BSYNC B0 ;  /* 0x0000000000007941 */ /* 0x000fea0003800000 */
.L_x_80:
        /* <DEDUP_REMOVED lines=13> */
.L_x_83:
[----:B------:R-:W-:Y:S05]  /*8e70*/  BSYNC B0 ;  /* 0x0000000000007941 */ /* 0x000fea0003800000 */
.L_x_82:
        /* <DEDUP_REMOVED lines=13> */
.L_x_85:
[----:B------:R-:W-:Y:S05]  /*8f50*/  BSYNC B0 ;  /* 0x0000000000007941 */ /* 0x000fea0003800000 */
.L_x_84:
        /* <DEDUP_REMOVED lines=10> */
.L_x_87:
[----:B------:R-:W-:Y:S05]  /*9000*/  BSYNC B0 ;  /* 0x0000000000007941 */ /* 0x000fea0003800000 */
.L_x_86:
        /* <DEDUP_REMOVED lines=10> */
.L_x_89:
[----:B------:R-:W-:Y:S05]  /*90b0*/  BSYNC B0 ;  /* 0x0000000000007941 */ /* 0x000fea0003800000 */
.L_x_88:
        /* <DEDUP_REMOVED lines=13> */
.L_x_91:
[----:B------:R-:W-:Y:S05]  /*9190*/  BSYNC B0 ;  /* 0x0000000000007941 */ /* 0x000fea0003800000 */
.L_x_90:
        /* <DEDUP_REMOVED lines=13> */
.L_x_93:
[----:B------:R-:W-:Y:S05]  /*9270*/  BSYNC B0 ;  /* 0x0000000000007941 */ /* 0x000fea0003800000 */
.L_x_92:
        /* <DEDUP_REMOVED lines=10> */
.L_x_95:
[----:B------:R-:W-:Y:S05]  /*9320*/  BSYNC B0 ;  /* 0x0000000000007941 */ /* 0x000fea0003800000 */
.L_x_94:
        /* <DEDUP_REMOVED lines=10> */
.L_x_97:
[----:B------:R-:W-:Y:S05]  /*93d0*/  BSYNC B0 ;  /* 0x0000000000007941 */ /* 0x000fea0003800000 */
.L_x_96:
[----:B------:R-:W3:Y:S01]  /*93e0*/  LDL.LU R218, [R1+0x9c] ;  /* 0x00009c0001da7983 */ /* 0x000ee20000300800 */
[----:B-----5:R-:W-:Y:S01]  /*93f0*/  IMAD.U32 R19, R21, 0x10000, RZ ;  /* 0x0001000015137824 */ /* 0x020fe200078e00ff */
[----:B------:R-:W-:Y:S01]  /*9400*/  ISETP.GT.AND P2, PT, R3, 0x50, PT ;  /* 0x000000500300780c */ /* 0x000fe20003f44270 */
[----:B------:R-:W-:Y:S01]  /*9410*/  BSSY B0, `(.L_x_98) ;  /* 0x000002e000007945 */ /* 0x000fe20003800000 */
[----:B------:R-:W-:Y:S01]  /*9420*/  LOP3.LUT R2, R2, 0xfffff7ff, RZ, 0xc0, !PT ;  /* 0xfffff7ff02027812 */ /* 0x000fe200078ec0ff */
[----:B------:R-:W-:-:S10]  /*9430*/  FMUL R19, R19, UR8 ;  /* 0x0000000813137c20 */ /* 0x000fd40008400000 */
[----:B------:R-:W-:Y:S01]  /*9440*/  @P2 LOP3.LUT R2, R2, 0x800, RZ, 0xfc, !PT ;  /* 0x0000080002022812 */ /* 0x000fe200078efcff */
[----:B---3--:R-:W-:Y:S01]  /*9450*/  FFMA R19, R218, UR13, R19 ;  /* 0x0000000dda137c23 */ /* 0x008fe20008000013 */
[----:B------:R-:W-:-:S04]  /*9460*/  IMAD.WIDE.U32 R218, R219, UR30, R16 ;  /* 0x0000001edbda7c25 */ /* 0x000fc8000f8e0010 */
[----:B------:R-:W-:-:S05]  /*9470*/  F2FP.BF16.F32.PACK_AB R19, RZ, R19 ;  /* 0x00000013ff13723e */ /* 0x000fca00000010ff */
[----:B------:R3:W-:Y:S01]  /*9480*/  @P0 STG.E.U16 desc[UR26][R6.64+0x92], R19 ;  /* 0x0000921306000986 */ /* 0x0007e2000c10151a */
[----:B------:R-:W-:Y:S01]  /*9490*/  LEA R232, P0, R218, UR32, 0x1 ;  /* 0x00000020dae87c11 */ /* 0x000fe2000f8008ff */
[----:B---3--:R-:W-:-:S05]  /*94a0*/  IMAD.IADD R19, R219, 0x1, R228 ;  /* 0x00000001db137824 */ /* 0x008fca00078e02e4 */
[----:B------:R-:W-:Y:S01]  /*94b0*/  LEA.HI.X R233, R218, UR33, R19, 0x1, P0 ;  /* 0x00000021dae97c11 */ /* 0x000fe200080f0c13 */
[----:B------:R-:W-:-:S04]  /*94c0*/  IMAD.WIDE.U32 R218, R221, UR30, R16 ;  /* 0x0000001eddda7c25 */ /* 0x000fc8000f8e0010 */
[----:B------:R-:W-:Y:S01]  /*94d0*/  IMAD.IADD R223, R219, 0x1, R223 ;  /* 0x00000001dbdf7824 */ /* 0x000fe200078e02df */
[----:B------:R-:W-:-:S04]  /*94e0*/  LEA R230, P0, R218, UR32, 0x1 ;  /* 0x00000020dae67c11 */ /* 0x000fc8000f8008ff */
[----:B------:R-:W-:Y:S01]  /*94f0*/  LEA.HI.X R231, R218, UR33, R223, 0x1, P0 ;  /* 0x00000021dae77c11 */ /* 0x000fe200080f0cdf */
[----:B------:R-:W-:-:S04]  /*9500*/  IMAD.WIDE.U32 R218, R220, UR30, R16 ;  /* 0x0000001edcda7c25 */ /* 0x000fc8000f8e0010 */
[----:B------:R-:W-:Y:S01]  /*9510*/  IMAD.IADD R222, R219, 0x1, R222 ;  /* 0x00000001dbde7824 */ /* 0x000fe200078e02de */
[----:B------:R-:W-:-:S04]  /*9520*/  LEA R228, P0, R218, UR32, 0x1 ;  /* 0x00000020dae47c11 */ /* 0x000fc8000f8008ff */
[----:B------:R-:W-:Y:S02]  /*9530*/  LEA.HI.X R229, R218, UR33, R222, 0x1, P0 ;  /* 0x00000021dae57c11 */ /* 0x000fe400080f0cde */
[----:B------:R-:W-:-:S04]  /*9540*/  LEA R218, P0, R240, UR32, 0x1 ;  /* 0x00000020f0da7c11 */ /* 0x000fc8000f8008ff */
[----:B------:R-:W-:Y:S02]  /*9550*/  LEA.HI.X R219, R240, UR33, R246, 0x1, P0 ;  /* 0x00000021f0db7c11 */ /* 0x000fe400080f0cf6 */
[----:B------:R-:W-:-:S04]  /*9560*/  LEA R220, P0, R239, UR32, 0x1 ;  /* 0x00000020efdc7c11 */ /* 0x000fc8000f8008ff */
[----:B------:R-:W-:Y:S02]  /*9570*/  LEA.HI.X R221, R239, UR33, R245, 0x1, P0 ;  /* 0x00000021efdd7c11 */ /* 0x000fe400080f0cf5 */
[----:B------:R-:W-:-:S04]  /*9580*/  LEA R222, P0, R238, UR32, 0x1 ;  /* 0x00000020eede7c11 */ /* 0x000fc8000f8008ff */
[----:B------:R-:W-:Y:S02]  /*9590*/  LEA.HI.X R223, R238, UR33, R244, 0x1, P0 ;  /* 0x00000021eedf7c11 */ /* 0x000fe400080f0cf4 */
[----:B------:R-:W-:-:S04]  /*95a0*/  IADD3 R224, P0, R18, R224, RZ ;  /* 0x000000e012e07210 */ /* 0x000fc80007f1e0ff */
[----:B------:R-:W-:Y:S02]  /*95b0*/  IADD3.X R16, R236, R17, RZ, P0, !PT ;  /* 0x00000011ec107210 */ /* 0x000fe400007fe4ff */
[----:B------:R-:W-:-:S05]  /*95c0*/  IADD3 R216, P0, R18, R216, RZ ;  /* 0x000000d812d87210 */ /* 0x000fca0007f1e0ff */
[----:B------:R-:W-:Y:S01]  /*95d0*/  IMAD.X R19, R227, 0x1, R17, P0 ;  /* 0x00000001e3137824 */ /* 0x000fe200000e0611 */
[----:B------:R-:W-:-:S05]  /*95e0*/  IADD3 R18, P0, R18, R22, RZ ;  /* 0x0000001612127210 */ /* 0x000fca0007f1e0ff */
[----:B------:R-:W-:Y:S01]  /*95f0*/  IMAD.X R17, R226, 0x1, R17, P0 ;  /* 0x00000001e2117824 */ /* 0x000fe200000e0611 */
        /* <DEDUP_REMOVED lines=12> */
[----:B------:R-:W-:-:S13]  /*96c0*/  ISETP.GT.AND P0, PT, R0, RZ, P2 ;  /* 0x000000ff0000720c */ /* 0x000fda0001704270 */
[----:B------:R-:W-:Y:S05]  /*96d0*/  @!P0 BRA `(.L_x_99) ;  /* 0x0000000000048947 */ /* 0x000fea0003800000 */
[----:B------:R3:W5:Y:S02]  /*96e0*/  LDG.E.LTC128B.U16 R21, desc[UR26][R10.64+0xa0] ;  /* 0x0000a01a0a157981 */ /* 0x000764000c1e1520 */
.L_x_99:
[----:B------:R-:W-:Y:S05]  /*96f0*/  BSYNC B0 ;  /* 0x0000000000007941 */ /* 0x000fea0003800000 */
.L_x_98:
        /* <DEDUP_REMOVED lines=13> */
.L_x_101:
[----:B------:R-:W-:Y:S05]  /*97d0*/  BSYNC B0 ;  /* 0x0000000000007941 */ /* 0x000fea0003800000 */
.L_x_100:
        /* <DEDUP_REMOVED lines=10> */
.L_x_103:
[----:B------:R-:W-:Y:S05]  /*9880*/  BSYNC B0 ;  /* 0x0000000000007941 */ /* 0x000fea0003800000 */
.L_x_102:
        /* <DEDUP_REMOVED lines=10> */
.L_x_105:
[----:B------:R-:W-:Y:S05]  /*9930*/  BSYNC B0 ;  /* 0x0000000000007941 */ /* 0x000fea0003800000 */
.L_x_104:
        /* <DEDUP_REMOVED lines=13> */
.L_x_107:
[----:B------:R-:W-:Y:S05]  /*9a10*/  BSYNC B0 ;  /* 0x0000000000007941 */ /* 0x000fea0003800000 */
.L_x_106:
        /* <DEDUP_REMOVED lines=13> */
.L_x_109:
[----:B------:R-:W-:Y:S05]  /*9af0*/  BSYNC B0 ;  /* 0x0000000000007941 */ /* 0x000fea0003800000 */
.L_x_108:
        /* <DEDUP_REMOVED lines=10> */
.L_x_111:
[----:B------:R-:W-:Y:S05]  /*9ba0*/  BSYNC B0 ;  /* 0x0000000000007941 */ /* 0x000fea0003800000 */
.L_x_110:
        /* <DEDUP_REMOVED lines=10> */
.L_x_113:
[----:B------:R-:W-:Y:S05]  /*9c50*/  BSYNC B0 ;  /* 0x0000000000007941 */ /* 0x000fea0003800000 */
.L_x_112:
        /* <DEDUP_REMOVED lines=13> */
.L_x_115:
[----:B------:R-:W-:Y:S05]  /*9d30*/  BSYNC B0 ;  /* 0x0000000000007941 */ /* 0x000fea0003800000 */
.L_x_114:
        /* <DEDUP_REMOVED lines=13> */
.L_x_117:
[----:B------:R-:W-:Y:S05]  /*9e10*/  BSYNC B0 ;  /* 0x0000000000007941 */ /* 0x000fea0003800000 */
.L_x_116:
        /* <DEDUP_REMOVED lines=10> */
.L_x_119:
[----:B------:R-:W-:Y:S05]  /*9ec0*/  BSYNC B0 ;  /* 0x0000000000007941 */ /* 0x000fea0003800000 */
.L_x_118:
        /* <DEDUP_REMOVED lines=10> */
.L_x_121:
[----:B------:R-:W-:Y:S05]  /*9f70*/  BSYNC B0 ;  /* 0x0000000000007941 */ /* 0x000fea0003800000 */
.L_x_120:
        /* <DEDUP_REMOVED lines=13> */
.L_x_123:
[----:B------:R-:W-:Y:S05]  /*a050*/  BSYNC B0 ;  /* 0x0000000000007941 */ /* 0x000fea0003800000 */
.L_x_122:
        /* <DEDUP_REMOVED lines=13> */
.L_x_125:
[----:B------:R-:W-:Y:S05]  /*a130*/  BSYNC B0 ;  /* 0x0000000000007941 */ /* 0x000fea0003800000 */
.L_x_124:
        /* <DEDUP_REMOVED lines=10> */
.L_x_127:
[----:B------:R-:W-:Y:S05]  /*a1e0*/  BSYNC B0 ;  /* 0x0000000000007941 */ /* 0x000fea0003800000 */
.L_x_126:
        /* <DEDUP_REMOVED lines=10> */
.L_x_129:
[----:B------:R-:W-:Y:S05]  /*a290*/  BSYNC B0 ;  /* 0x0000000000007941 */ /* 0x000fea0003800000 */
.L_x_128:
[----:B------:R-:W3:Y:S01]  /*a2a0*/  LDL.LU R235, [R1+0xdc] ;  /* 0x0000dc0001eb7983 */ /* 0x000ee20000300800 */
[----:B-----5:R-:W-:Y:S01]  /*a2b0*/  IMAD.U32 R234, R21, 0x10000, RZ ;  /* 0x0001000015ea7824 */ /* 0x020fe200078e00ff */
[----:B------:R-:W-:Y:S01]  /*a2c0*/  ISETP.GT.AND P3, PT, R3, 0x70, PT ;  /* 0x000000700300780c */ /* 0x000fe20003f64270 */
[----:B------:R-:W-:Y:S02]  /*a2d0*/  BSSY B0, `(.L_x_130) ;  /* 0x0000008000007945 */ /* 0x000fe40003800000 */
[----:B------:R-:W-:-:S04]  /*a2e0*/  FMUL R234, R234, UR8 ;  /* 0x00000008eaea7c20 */ /* 0x000fc80008400000 */
[----:B---3--:R-:W-:-:S05]  /*a2f0*/  FFMA R234, R235, UR13, R234 ;  /* 0x0000000debea7c23 */ /* 0x008fca00080000ea */
[----:B------:R-:W-:-:S05]  /*a300*/  F2FP.BF16.F32.PACK_AB R234, RZ, R234 ;  /* 0x000000eaffea723e */ /* 0x000fca00000010ff */
[----:B------:R3:W-:Y:S01]  /*a310*/  @P0 STG.E.U16 desc[UR26][R6.64+0xd2], R234 ;  /* 0x0000d2ea06000986 */ /* 0x0007e2000c10151a */
[----:B------:R-:W-:-:S13]  /*a320*/  ISETP.GT.AND P0, PT, R0, RZ, P3 ;  /* 0x000000ff0000720c */ /* 0x000fda0001f04270 */
[----:B---3--:R-:W-:Y:S05]  /*a330*/  @!P0 BRA `(.L_x_131) ;  /* 0x0000000000048947 */ /* 0x008fea0003800000 */
[----:B------:R3:W5:Y:S02]  /*a340*/  LDG.E.LTC128B.U16 R21, desc[UR26][R10.64+0xe0] ;  /* 0x0000e01a0a157981 */ /* 0x000764000c1e1520 */
.L_x_131:
[----:B------:R-:W-:Y:S05]  /*a350*/  BSYNC B0 ;  /* 0x0000000000007941 */ /* 0x000fea0003800000 */
.L_x_130:
[----:B------:R-:W2:Y:S01]  /*a360*/  LDL.LU R235, [R1+0xe0] ;  /* 0x0000e00001eb7983 */ /* 0x000ea20000300800 */
[----:B-----5:R-:W-:Y:S01]  /*a370*/  IMAD.U32 R234, R21, 0x10000, RZ ;  /* 0x0001000015ea7824 */ /* 0x020fe200078e00ff */
[----:B------:R-:W-:Y:S01]  /*a380*/  ISETP.GT.AND P2, PT, R3, 0x71, PT ;  /* 0x000000710300780c */ /* 0x000fe20003f44270 */
[----:B------:R-:W-:Y:S02]  /*a390*/  BSSY B0, `(.L_x_132) ;  /* 0x0000008000007945 */ /* 0x000fe40003800000 */
[----:B------:R-:W-:-:S04]  /*a3a0*/  FMUL R234, R234, UR8 ;  /* 0x00000008eaea7c20 */ /* 0x000fc80008400000 */
[----:B--2---:R-:W-:-:S05]  /*a3b0*/  FFMA R234, R235, UR13, R234 ;  /* 0x0000000debea7c23 */ /* 0x004fca00080000ea */
[----:B------:R-:W-:-:S05]  /*a3c0*/  F2FP.BF16.F32.PACK_AB R234, RZ, R234 ;  /* 0x000000eaffea723e */ /* 0x000fca00000010ff */
[----:B------:R2:W-:Y:S01]  /*a3d0*/  @P0 STG.E.U16 desc[UR26][R4.64+0xe0], R234 ;  /* 0x0000e0ea04000986 */ /* 0x0005e2000c10151a */
[----:B------:R-:W-:-:S13]  /*a3e0*/  ISETP.GT.AND P0, PT, R0, RZ, P2 ;  /* 0x000000ff0000720c */ /* 0x000fda0001704270 */
[----:B--2---:R-:W-:Y:S05]  /*a3f0*/  @!P0 BRA `(.L_x_133) ;  /* 0x0000000000048947 */ /* 0x004fea0003800000 */
[----:B------:R2:W5:Y:S02]  /*a400*/  LDG.E.LTC128B.U16 R21, desc[UR26][R10.64+0xe2] ;  /* 0x0000e21a0a157981 */ /* 0x000564000c1e1520 */
.L_x_133:
[----:B------:R-:W-:Y:S05]  /*a410*/  BSYNC B0 ;  /* 0x0000000000007941 */ /* 0x000fea0003800000 */
.L_x_132:
        /* <DEDUP_REMOVED lines=10> */
.L_x_135:
[----:B------:R-:W-:Y:S05]  /*a4c0*/  BSYNC B0 ;  /* 0x0000000000007941 */ /* 0x000fea0003800000 */
.L_x_134:
        /* <DEDUP_REMOVED lines=10> */
.L_x_137:
[----:B------:R-:W-:Y:S05]  /*a570*/  BSYNC B0 ;  /* 0x0000000000007941 */ /* 0x000fea0003800000 */
.L_x_136:
        /* <DEDUP_REMOVED lines=11> */
.L_x_139:
[----:B------:R-:W-:Y:S05]  /*a630*/  BSYNC B0 ;  /* 0x0000000000007941 */ /* 0x000fea0003800000 */
.L_x_138:
[----:B------:R-:W2:Y:S01]  /*a640*/  LDL.LU R235, [R1+0xf0] ;  /* 0x0000f00001eb7983 */ /* 0x000ea20000300800 */
[----:B-----5:R-:W-:Y:S01]  /*a650*/  IMAD.U32 R234, R21, 0x10000, RZ ;  /* 0x0001000015ea7824 */ /* 0x020fe200078e00ff */
[----:B------:R-:W-:Y:S03]  /*a660*/  BSSY B0, `(.L_x_140) ;  /* 0x0000009000007945 */ /* 0x000fe60003800000 */
[----:B------:R-:W-:-:S04]  /*a670*/  FMUL R234, R234, UR8 ;  /* 0x00000008eaea7c20 */ /* 0x000fc80008400000 */
[----:B--2---:R-:W-:-:S05]  /*a680*/  FFMA R234, R235, UR13, R234 ;  /* 0x0000000debea7c23 */ /* 0x004fca00080000ea */
[----:B------:R-:W-:-:S05]  /*a690*/  F2FP.BF16.F32.PACK_AB R234, RZ, R234 ;  /* 0x000000eaffea723e */ /* 0x000fca00000010ff */
[----:B------:R2:W-:Y:S01]  /*a6a0*/  @P0 STG.E.U16 desc[UR26][R4.64+0xf0], R234 ;  /* 0x0000f0ea04000986 */ /* 0x0005e2000c10151a */
[----:B------:R-:W-:-:S04]  /*a6b0*/  ISETP.GT.AND P0, PT, R3, 0x79, PT ;  /* 0x000000790300780c */ /* 0x000fc80003f04270 */
[----:B------:R-:W-:-:S13]  /*a6c0*/  ISETP.GT.AND P4, PT, R0, RZ, P0 ;  /* 0x000000ff0000720c */ /* 0x000fda0000784270 */
[----:B--2---:R-:W-:Y:S05]  /*a6d0*/  @!P4 BRA `(.L_x_141) ;  /* 0x000000000004c947 */ /* 0x004fea0003800000 */
[----:B------:R2:W5:Y:S02]  /*a6e0*/  LDG.E.LTC128B.U16 R21, desc[UR26][R10.64+0xf2] ;  /* 0x0000f21a0a157981 */ /* 0x000564000c1e1520 */
.L_x_141:
[----:B------:R-:W-:Y:S05]  /*a6f0*/  BSYNC B0 ;  /* 0x0000000000007941 */ /* 0x000fea0003800000 */
.L_x_140:
[----:B-1234-:R-:W2:Y:S01]  /*a700*/  LDL.LU R10, [R1+0xf4] ;  /* 0x0000f400010a7983 */ /* 0x01eea20000300800 */
[----:B-----5:R-:W-:Y:S01]  /*a710*/  IMAD.U32 R3, R21, 0x10000, RZ ;  /* 0x0001000015037824 */ /* 0x020fe200078e00ff */
[----:B------:R-:W-:Y:S03]  /*a720*/  BSSY B0, `(.L_x_142) ;  /* 0x0000008000007945 */ /* 0x000fe60003800000 */
[----:B------:R-:W-:-:S04]  /*a730*/  FMUL R3, R3, UR8 ;  /* 0x0000000803037c20 */ /* 0x000fc80008400000 */
[----:B--2---:R-:W-:-:S05]  /*a740*/  FFMA R3, R10, UR13, R3 ;  /* 0x0000000d0a037c23 */ /* 0x004fca0008000003 */
[----:B------:R-:W-:-:S05]  /*a750*/  F2FP.BF16.F32.PACK_AB R3, RZ, R3 ;  /* 0x00000003ff03723e */ /* 0x000fca00000010ff */
[----:B------:R1:W-:Y:S01]  /*a760*/  @P4 STG.E.U16 desc[UR26][R4.64+0xf2], R3 ;  /* 0x0000f20304004986 */ /* 0x0003e2000c10151a */
[----:B------:R-:W-:-:S13]  /*a770*/  ISETP.GT.AND P4, PT, R0, 0x8, P1 ;  /* 0x000000080000780c */ /* 0x000fda0000f84270 */
[----:B-1----:R-:W-:Y:S05]  /*a780*/  @!P4 BRA `(.L_x_143) ;  /* 0x000000000004c947 */ /* 0x002fea0003800000 */
[----:B------:R1:W5:Y:S02]  /*a790*/  LDG.E.LTC128B.U16 R21, desc[UR26][R8.64+0xf0] ;  /* 0x0000f01a08157981 */ /* 0x000364000c1e1520 */
.L_x_143:
[----:B------:R-:W-:Y:S05]  /*a7a0*/  BSYNC B0 ;  /* 0x0000000000007941 */ /* 0x000fea0003800000 */
.L_x_142:
        /* <DEDUP_REMOVED lines=10> */
.L_x_145:
[----:B------:R-:W-:Y:S05]  /*a850*/  BSYNC B0 ;  /* 0x0000000000007941 */ /* 0x000fea0003800000 */
.L_x_144:
[----:B012---:R-:W2:Y:S01]  /*a860*/  LDL.LU R8, [R1+0xfc] ;  /* 0x0000fc0001087983 */ /* 0x007ea20000300800 */
[----:B-----5:R-:W-:Y:S02]  /*a870*/  IMAD.U32 R3, R21, 0x10000, RZ ;  /* 0x0001000015037824 */ /* 0x020fe400078e00ff */
[----:B------:R-:W-:Y:S02]  /*a880*/  @P4 IMAD.MOV.U32 R9, RZ, RZ, R7 ;  /* 0x000000ffff094224 */ /* 0x000fe400078e0007 */
[----:B------:R-:W-:-:S04]  /*a890*/  FMUL R3, R3, UR8 ;  /* 0x0000000803037c20 */ /* 0x000fc80008400000 */
[----:B--2---:R-:W-:Y:S01]  /*a8a0*/  FFMA R3, R8, UR13, R3 ;  /* 0x0000000d08037c23 */ /* 0x004fe20008000003 */
[----:B------:R-:W-:-:S04]  /*a8b0*/  @P4 IMAD.MOV.U32 R8, RZ, RZ, R6 ;  /* 0x000000ffff084224 */ /* 0x000fc800078e0006 */
[----:B------:R-:W-:-:S04]  /*a8c0*/  F2FP.BF16.F32.PACK_AB R3, RZ, R3 ;  /* 0x00000003ff03723e */ /* 0x000fc800000010ff */
[----:B------:R-:W-:-:S05]  /*a8d0*/  PRMT R10, R3, 0x7610, R10 ;  /* 0x00007610030a7816 */ /* 0x000fca000000000a */
[----:B------:R0:W-:Y:S01]  /*a8e0*/  @P4 STG.E.U16 desc[UR26][R8.64+0xf2], R10 ;  /* 0x0000f20a08004986 */ /* 0x0001e2000c10151a */
[----:B------:R-:W-:-:S04]  /*a8f0*/  IADD3 R6, P4, R4, UR12, RZ ;  /* 0x0000000c04067c10 */ /* 0x000fc8000ff9e0ff */
[----:B------:R-:W-:Y:S02]  /*a900*/  IADD3.X R7, R5, UR14, RZ, P4, !PT ;  /* 0x0000000e05077c10 */ /* 0x000fe4000a7fe4ff */
[----:B------:R-:W-:-:S13]  /*a910*/  ISETP.GT.AND P4, PT, R0, 0x40, P5 ;  /* 0x000000400000780c */ /* 0x000fda0002f84270 */
[----:B------:R-:W2:Y:S01]  /*a920*/  @P4 LDG.E.LTC128B.U16 R21, desc[UR26][R232.64] ;  /* 0x0000001ae8154981 */ /* 0x000ea2000c1e1520 */
[----:B------:R-:W-:Y:S01]  /*a930*/  BSSY B0, `(.L_x_146) ;  /* 0x000000a000007945 */ /* 0x000fe20003800000 */
[----:B--2---:R-:W-:-:S04]  /*a940*/  IMAD.U32 R3, R21, 0x10000, RZ ;  /* 0x0001000015037824 */ /* 0x004fc800078e00ff */
[----:B------:R-:W-:-:S04]  /*a950*/  FMUL R3, R3, UR8 ;  /* 0x0000000803037c20 */ /* 0x000fc80008400000 */
[----:B------:R-:W-:-:S05]  /*a960*/  FFMA R3, R152, UR13, R3 ;  /* 0x0000000d98037c23 */ /* 0x000fca0008000003 */
[----:B------:R-:W-:-:S05]  /*a970*/  F2FP.BF16.F32.PACK_AB R3, RZ, R3 ;  /* 0x00000003ff03723e */ /* 0x000fca00000010ff */
[----:B------:R0:W-:Y:S01]  /*a980*/  @P4 STG.E.U16 desc[UR26][R6.64], R3 ;  /* 0x0000000306004986 */ /* 0x0001e2000c10151a */
[----:B------:R-:W-:-:S04]  /*a990*/  LOP3.LUT P4, RZ, R2, 0x2, RZ, 0xc0, !PT ;  /* 0x0000000202ff7812 */ /* 0x000fc8000788c0ff */
[----:B------:R-:W-:-:S13]  /*a9a0*/  ISETP.GT.AND P4, PT, R0, 0x40, P4 ;  /* 0x000000400000780c */ /* 0x000fda0002784270 */
[----:B0-----:R-:W-:Y:S05]  /*a9b0*/  @!P4 BRA `(.L_x_147) ;  /* 0x000000000004c947 */ /* 0x001fea0003800000 */
[----:B------:R0:W5:Y:S02]  /*a9c0*/  LDG.E.LTC128B.U16 R21, desc[UR26][R218.64+0x2] ;  /* 0x0000021ada157981 */ /* 0x000164000c1e1520 */
.L_x_147:
[----:B------:R-:W-:Y:S05]  /*a9d0*/  BSYNC B0 ;  /* 0x0000000000007941 */ /* 0x000fea0003800000 */
.L_x_146:
[----:B-----5:R-:W-:Y:S01]  /*a9e0*/  IMAD.U32 R3, R21, 0x10000, RZ ;  /* 0x0001000015037824 */ /* 0x020fe200078e00ff */
[----:B------:R-:W-:Y:S03]  /*a9f0*/  BSSY B0, `(.L_x_148) ;  /* 0x000000b000007945 */ /* 0x000fe60003800000 */
[----:B------:R-:W-:-:S04]  /*aa00*/  FMUL R8, R3, UR8 ;  /* 0x0000000803087c20 */ /* 0x000fc80008400000 */
[----:B------:R-:W-:-:S05]  /*aa10*/  FFMA R8, R153, UR13, R8 ;  /* 0x0000000d99087c23 */ /* 0x000fca0008000008 */
[----:B------:R-:W-:-:S04]  /*aa20*/  F2FP.BF16.F32.PACK_AB R8, RZ, R8 ;  /* 0x00000008ff08723e */ /* 0x000fc800000010ff */
[----:B------:R-:W-:-:S05]  /*aa30*/  PRMT R3, R8, 0x7610, R3 ;  /* 0x0000761008037816 */ /* 0x000fca0000000003 */
[----:B------:R1:W-:Y:S01]  /*aa40*/  @P4 STG.E.U16 desc[UR26][R6.64+0x2], R3 ;  /* 0x0000020306004986 */ /* 0x0003e2000c10151a */
[----:B------:R-:W-:-:S04]  /*aa50*/  IADD3 R8, P4, R6, UR15, RZ ;  /* 0x0000000f06087c10 */ /* 0x000fc8000ff9e0ff */
[----:B------:R-:W-:Y:S02]  /*aa60*/  IADD3.X R9, R7, UR20, RZ, P4, !PT ;  /* 0x0000001407097c10 */ /* 0x000fe4000a7fe4ff */
[----:B------:R-:W-:-:S13]  /*aa70*/  ISETP.GT.AND P4, PT, R0, 0x48, P5 ;  /* 0x000000480000780c */ /* 0x000fda0002f84270 */
[----:B-1----:R-:W-:Y:S05]  /*aa80*/  @!P4 BRA `(.L_x_149) ;  /* 0x000000000004c947 */ /* 0x002fea0003800000 */
[----:B------:R1:W5:Y:S02]  /*aa90*/  LDG.E.LTC128B.U16 R21, desc[UR26][R226.64] ;  /* 0x0000001ae2157981 */ /* 0x000364000c1e1520 */
.L_x_149:
[----:B------:R-:W-:Y:S05]  /*aaa0*/  BSYNC B0 ;  /* 0x0000000000007941 */ /* 0x000fea0003800000 */
.L_x_148:
[----:B-----5:R-:W-:Y:S01]  /*aab0*/  IMAD.U32 R3, R21, 0x10000, RZ ;  /* 0x0001000015037824 */ /* 0x020fe200078e00ff */
[----:B------:R-:W-:Y:S03]  /*aac0*/  BSSY B0, `(.L_x_150) ;  /* 0x000000b000007945 */ /* 0x000fe60003800000 */
[----:B------:R-:W-:-:S04]  /*aad0*/  FMUL R3, R3, UR8 ;  /* 0x0000000803037c20 */ /* 0x000fc80008400000 */
[----:B------:R-:W-:-:S05]  /*aae0*/  FFMA R3, R154, UR13, R3 ;  /* 0x0000000d9a037c23 */ /* 0x000fca0008000003 */
[----:B------:R-:W-:-:S05]  /*aaf0*/  F2FP.BF16.F32.PACK_AB R3, RZ, R3 ;  /* 0x00000003ff03723e */ /* 0x000fca00000010ff */
[----:B------:R2:W-:Y:S01]  /*ab00*/  @P4 STG.E.U16 desc[UR26][R8.64], R3 ;  /* 0x0000000308004986 */ /* 0x0005e2000c10151a */
[----:B------:R-:W-:-:S04]  /*ab10*/  IADD3 R10, P4, R6, UR15, RZ ;  /* 0x0000000f060a7c10 */ /* 0x000fc8000ff9e0ff */
[----:B------:R-:W-:Y:S02]  /*ab20*/  IADD3.X R11, R7, UR20, RZ, P4, !PT ;  /* 0x00000014070b7c10 */ /* 0x000fe4000a7fe4ff */
[----:B------:R-:W-:-:S04]  /*ab30*/  LOP3.LUT P4, RZ, R2, 0x2, RZ, 0xc0, !PT ;  /* 0x0000000202ff7812 */ /* 0x000fc8000788c0ff */
[----:B------:R-:W-:-:S13]  /*ab40*/  ISETP.GT.AND P4, PT, R0, 0x48, P4 ;  /* 0x000000480000780c */ /* 0x000fda0002784270 */
[----:B--2---:R-:W-:Y:S05]  /*ab50*/  @!P4 BRA `(.L_x_151) ;  /* 0x000000000004c947 */ /* 0x004fea0003800000 */
[----:B------:R2:W5:Y:S02]  /*ab60*/  LDG.E.LTC128B.U16 R21, desc[UR26][R18.64+0x2] ;  /* 0x0000021a12157981 */ /* 0x000564000c1e1520 */
.L_x_151:
[----:B------:R-:W-:Y:S05]  /*ab70*/  BSYNC B0 ;  /* 0x0000000000007941 */ /* 0x000fea0003800000 */
.L_x_150:
[----:B-----5:R-:W-:Y:S01]  /*ab80*/  IMAD.U32 R3, R21, 0x10000, RZ ;  /* 0x0001000015037824 */ /* 0x020fe200078e00ff */
[----:B------:R-:W-:Y:S03]  /*ab90*/  BSSY B0, `(.L_x_152) ;  /* 0x0000009000007945 */ /* 0x000fe60003800000 */
[----:B------:R-:W-:-:S04]  /*aba0*/  FMUL R8, R3, UR8 ;  /* 0x0000000803087c20 */ /* 0x000fc80008400000 */
[----:B------:R-:W-:-:S05]  /*abb0*/  FFMA R8, R155, UR13, R8 ;  /* 0x0000000d9b087c23 */ /* 0x000fca0008000008 */
[----:B------:R-:W-:-:S05]  /*abc0*/  F2FP.BF16.F32.PACK_AB R8, RZ, R8 ;  /* 0x00000008ff08723e */ /* 0x000fca00000010ff */
[----:B------:R3:W-:Y:S01]  /*abd0*/  @P4 STG.E.U16 desc[UR26][R10.64+0x2], R8 ;  /* 0x000002080a004986 */ /* 0x0007e2000c10151a */
[----:B------:R-:W-:-:S04]  /*abe0*/  LOP3.LUT P4, RZ, R2, 0x4, RZ, 0xc0, !PT ;  /* 0x0000000402ff7812 */ /* 0x000fc8000788c0ff */
[----:B------:R-:W-:-:S13]  /*abf0*/  ISETP.GT.AND P4, PT, R0, 0x40, P4 ;  /* 0x000000400000780c */ /* 0x000fda0002784270 */
[----:B---3--:R-:W-:Y:S05]  /*ac00*/  @!P4 BRA `(.L_x_153) ;  /* 0x000000000004c947 */ /* 0x008fea0003800000 */
[----:B------:R3:W5:Y:S02]  /*ac10*/  LDG.E.LTC128B.U16 R21, desc[UR26][R218.64+0x10] ;  /* 0x0000101ada157981 */ /* 0x000764000c1e1520 */
.L_x_153:
[----:B------:R-:W-:Y:S05]  /*ac20*/  BSYNC B0 ;  /* 0x0000000000007941 */ /* 0x000fea0003800000 */
.L_x_152:
        /* <DEDUP_REMOVED lines=8> */
[----:B----4-:R-:W-:Y:S05]  /*acb0*/  @!P4 BRA `(.L_x_155) ;  /* 0x000000000004c947 */ /* 0x010fea0003800000 */
[----:B------:R4:W5:Y:S02]  /*acc0*/  LDG.E.LTC128B.U16 R21, desc[UR26][R218.64+0x12] ;  /* 0x0000121ada157981 */ /* 0x000964000c1e1520 */
.L_x_155:
[----:B------:R-:W-:Y:S05]  /*acd0*/  BSYNC B0 ;  /* 0x0000000000007941 */ /* 0x000fea0003800000 */
.L_x_154:
        /* <DEDUP_REMOVED lines=10> */
.L_x_157:
[----:B------:R-:W-:Y:S05]  /*ad80*/  BSYNC B0 ;  /* 0x0000000000007941 */ /* 0x000fea0003800000 */
.L_x_156:
[----:B-----5:R-:W-:Y:S01]  /*ad90*/  SHF.L.U32 R3, R21, 0x10, RZ ;  /* 0x0000001015037819 */ /* 0x020fe200000006ff */
[----:B------:R-:W-:Y:S04]  /*ada0*/  BSSY B0, `(.L_x_158) ;  /* 0x0000009000007945 */ /* 0x000fe80003800000 */
        /* <DEDUP_REMOVED lines=8> */
.L_x_159:
[----:B------:R-:W-:Y:S05]  /*ae30*/  BSYNC B0 ;  /* 0x0000000000007941 */ /* 0x000fea0003800000 */
.L_x_158:
[----:B-----5:R-:W-:Y:S01]  /*ae40*/  IMAD.U32 R3, R21, 0x10000, RZ ;  /* 0x0001000015037824 */ /* 0x020fe200078e00ff */
[----:B------:R-:W-:Y:S01]  /*ae50*/  BSSY B0, `(.L_x_160) ;  /* 0x000000c000007945 */ /* 0x000fe20003800000 */
[----:B------:R-:W-:Y:S02]  /*ae60*/  @P4 IMAD.MOV.U32 R9, RZ, RZ, R13 ;  /* 0x000000ffff094224 */ /* 0x000fe400078e000d */
[----:B------:R-:W-:-:S04]  /*ae70*/  FMUL R8, R3, UR8 ;  /* 0x0000000803087c20 */ /* 0x000fc80008400000 */
[----:B------:R-:W-:-:S05]  /*ae80*/  FFMA R8, R159, UR13, R8 ;  /* 0x0000000d9f087c23 */ /* 0x000fca0008000008 */
[----:B------:R-:W-:-:S04]  /*ae90*/  F2FP.BF16.F32.PACK_AB R8, RZ, R8 ;  /* 0x00000008ff08723e */ /* 0x000fc800000010ff */
[----:B------:R-:W-:Y:S01]  /*aea0*/  PRMT R3, R8, 0x7610, R3 ;  /* 0x0000761008037816 */ /* 0x000fe20000000003 */
[----:B------:R-:W-:-:S05]  /*aeb0*/  @P4 IMAD.MOV.U32 R8, RZ, RZ, R12 ;  /* 0x000000ffff084224 */ /* 0x000fca00078e000c */
[----:B------:R0:W-:Y:S01]  /*aec0*/  @P4 STG.E.U16 desc[UR26][R8.64+0x12], R3 ;  /* 0x0000120308004986 */ /* 0x0001e2000c10151a */
[----:B------:R-:W-:-:S04]  /*aed0*/  LOP3.LUT P4, RZ, R2, 0x10, RZ, 0xc0, !PT ;  /* 0x0000001002ff7812 */ /* 0x000fc8000788c0ff */
[----:B------:R-:W-:-:S13]  /*aee0*/  ISETP.GT.AND P4, PT, R0, 0x40, P4 ;  /* 0x000000400000780c */ /* 0x000fda0002784270 */
[----:B0-----:R-:W-:Y:S05]  /*aef0*/  @!P4 BRA `(.L_x_161) ;  /* 0x000000000004c947 */ /* 0x001fea0003800000 */
[----:B------:R0:W5:Y:S02]  /*af00*/  LDG.E.LTC128B.U16 R21, desc[UR26][R218.64+0x20] ;  /* 0x0000201ada157981 */ /* 0x000164000c1e1520 */
.L_x_161:
[----:B------:R-:W-:Y:S05]  /*af10*/  BSYNC B0 ;  /* 0x0000000000007941 */ /* 0x000fea0003800000 */
.L_x_160:
        /* <DEDUP_REMOVED lines=10> */
.L_x_163:
[----:B------:R-:W-:Y:S05]  /*afc0*/  BSYNC B0 ;  /* 0x0000000000007941 */ /* 0x000fea0003800000 */
.L_x_162:
        /* <DEDUP_REMOVED lines=10> */
.L_x_165:
[----:B------:R-:W-:Y:S05]  /*b070*/  BSYNC B0 ;  /* 0x0000000000007941 */ /* 0x000fea0003800000 */
.L_x_164:
[----:B-----5:R-:W-:Y:S01]  /*b080*/  IMAD.U32 R3, R21, 0x10000, RZ ;  /* 0x0001000015037824 */ /* 0x020fe200078e00ff */
[----:B------:R-:W-:Y:S01]  /*b090*/  BSSY B0, `(.L_x_166) ;  /* 0x000000b000007945 */ /* 0x000fe20003800000 */
[----:B------:R-:W-:Y:S02]  /*b0a0*/  @P4 IMAD.MOV.U32 R8, RZ, RZ, R12 ;  /* 0x000000ffff084224 */ /* 0x000fe400078e000c */
[----:B------:R-:W-:Y:S01]  /*b0b0*/  FMUL R3, R3, UR8 ;  /* 0x0000000803037c20 */ /* 0x000fe20008400000 */
[----:B------:R-:W-:-:S03]  /*b0c0*/  @P4 IMAD.MOV.U32 R9, RZ, RZ, R13 ;  /* 0x000000ffff094224 */ /* 0x000fc600078e000d */
[----:B------:R-:W-:-:S05]  /*b0d0*/  FFMA R3, R162, UR13, R3 ;  /* 0x0000000da2037c23 */ /* 0x000fca0008000003 */
[----:B------:R-:W-:-:S05]  /*b0e0*/  F2FP.BF16.F32.PACK_AB R3, RZ, R3 ;  /* 0x00000003ff03723e */ /* 0x000fca00000010ff */
[----:B------:R0:W-:Y:S01]  /*b0f0*/  @P4 STG.E.U16 desc[UR26][R8.64+0x20], R3 ;  /* 0x0000200308004986 */ /* 0x0001e2000c10151a */
[----:B------:R-:W-:-:S04]  /*b100*/  LOP3.LUT P4, RZ, R2, 0x400000, RZ, 0xc0, !PT ;  /* 0x0040000002ff7812 */ /* 0x000fc8000788c0ff */
[----:B------:R-:W-:-:S13]  /*b110*/  ISETP.GT.AND P4, PT, R0, 0x48, P4 ;  /* 0x000000480000780c */ /* 0x000fda0002784270 */
[----:B0-----:R-:W-:Y:S05]  /*b120*/  @!P4 BRA `(.L_x_167) ;  /* 0x000000000004c947 */ /* 0x001fea0003800000 */
[----:B------:R0:W5:Y:S02]  /*b130*/  LDG.E.LTC128B.U16 R21, desc[UR26][R18.64+0x22] ;  /* 0x0000221a12157981 */ /* 0x000164000c1e1520 */
.L_x_167:
[----:B------:R-:W-:Y:S05]  /*b140*/  BSYNC B0 ;  /* 0x0000000000007941 */ /* 0x000fea0003800000 */
.L_x_166:
        /* <DEDUP_REMOVED lines=13> */
.L_x_169:
[----:B------:R-:W-:Y:S05]  /*b220*/  BSYNC B0 ;  /* 0x0000000000007941 */ /* 0x000fea0003800000 */
.L_x_168:
        /* <DEDUP_REMOVED lines=10> */
.L_x_171:
[----:B------:R-:W-:Y:S05]  /*b2d0*/  BSYNC B0 ;  /* 0x0000000000007941 */ /* 0x000fea0003800000 */
.L_x_170:
        /* <DEDUP_REMOVED lines=10> */
.L_x_173:
[----:B------:R-:W-:Y:S05]  /*b380*/  BSYNC B0 ;  /* 0x0000000000007941 */ /* 0x000fea0003800000 */
.L_x_172:
        /* <DEDUP_REMOVED lines=12> */
.L_x_175:
[----:B------:R-:W-:Y:S05]  /*b450*/  BSYNC B0 ;  /* 0x0000000000007941 */ /* 0x000fea0003800000 */
.L_x_174:
        /* <DEDUP_REMOVED lines=13> */
.L_x_177:
[----:B------:R-:W-:Y:S05]  /*b530*/  BSYNC B0 ;  /* 0x0000000000007941 */ /* 0x000fea0003800000 */
.L_x_176:
        /* <DEDUP_REMOVED lines=10> */
.L_x_179:
[----:B------:R-:W-:Y:S05]  /*b5e0*/  BSYNC B0 ;  /* 0x0000000000007941 */ /* 0x000fea0003800000 */
.L_x_178:
        /* <DEDUP_REMOVED lines=10> */
.L_x_181:
[----:B------:R-:W-:Y:S05]  /*b690*/  BSYNC B0 ;  /* 0x0000000000007941 */ /* 0x000fea0003800000 */
.L_x_180:
        /* <DEDUP_REMOVED lines=12> */
.L_x_183:
[----:B------:R-:W-:Y:S05]  /*b760*/  BSYNC B0 ;  /* 0x0000000000007941 */ /* 0x000fea0003800000 */
.L_x_182:
        /* <DEDUP_REMOVED lines=13> */
.L_x_185:
[----:B------:R-:W-:Y:S05]  /*b840*/  BSYNC B0 ;  /* 0x0000000000007941 */ /* 0x000fea0003800000 */
.L_x_184:
        /* <DEDUP_REMOVED lines=10> */
.L_x_187:
[----:B------:R-:W-:Y:S05]  /*b8f0*/  BSYNC B0 ;  /* 0x0000000000007941 */ /* 0x000fea0003800000 */
.L_x_186:
        /* <DEDUP_REMOVED lines=10> */
.L_x_189:
[----:B------:R-:W-:Y:S05]  /*b9a0*/  BSYNC B0 ;  /* 0x0000000000007941 */ /* 0x000fea0003800000 */
.L_x_188:
        /* <DEDUP_REMOVED lines=12> */
.L_x_191:
[----:B------:R-:W-:Y:S05]  /*ba70*/  BSYNC B0 ;  /* 0x0000000000007941 */ /* 0x000fea0003800000 */
.L_x_190:
[----:B-----5:R-:W-:Y:S01]  /*ba80*/  IMAD.U32 R3, R21, 0x10000, RZ ;  /* 0x0001000015037824 */ /* 0x020fe200078e00ff */
[----:B------:R-:W-:Y:S01]  /*ba90*/  @P4 MOV R9, R13 ;  /* 0x0000000d00094202 */ /* 0x000fe20000000f00 */
[----:B------:R-:W-:Y:S02]  /*baa0*/  BSSY B0, `(.L_x_192) ;  /* 0x000000b000007945 */ /* 0x000fe40003800000 */
        /* <DEDUP_REMOVED lines=10> */
.L_x_193:
[----:B------:R-:W-:Y:S05]  /*bb50*/  BSYNC B0 ;  /* 0x0000000000007941 */ /* 0x000fea0003800000 */
.L_x_192:
        /* <DEDUP_REMOVED lines=10> */
.L_x_195:
[----:B------:R-:W-:Y:S05]  /*bc00*/  BSYNC B0 ;  /* 0x0000000000007941 */ /* 0x000fea0003800000 */
.L_x_194:
        /* <DEDUP_REMOVED lines=10> */
.L_x_197:
[----:B------:R-:W-:Y:S05]  /*bcb0*/  BSYNC B0 ;  /* 0x0000000000007941 */ /* 0x000fea0003800000 */
.L_x_196:
        /* <DEDUP_REMOVED lines=12> */
.L_x_199:
[----:B------:R-:W-:Y:S05]  /*bd80*/  BSYNC B0 ;  /* 0x0000000000007941 */ /* 0x000fea0003800000 */
.L_x_198:
        /* <DEDUP_REMOVED lines=13> */
.L_x_201:
[----:B------:R-:W-:Y:S05]  /*be60*/  BSYNC B0 ;  /* 0x0000000000007941 */ /* 0x000fea0003800000 */
.L_x_200:
        /* <DEDUP_REMOVED lines=10> */
.L_x_203:
[----:B------:R-:W-:Y:S05]  /*bf10*/  BSYNC B0 ;  /* 0x0000000000007941 */ /* 0x000fea0003800000 */
.L_x_202:
        /* <DEDUP_REMOVED lines=10> */
.L_x_205:
[----:B------:R-:W-:Y:S05]  /*bfc0*/  BSYNC B0 ;  /* 0x0000000000007941 */ /* 0x000fea0003800000 */
.L_x_204:
        /* <DEDUP_REMOVED lines=12> */
.L_x_207:
[----:B------:R-:W-:Y:S05]  /*c090*/  BSYNC B0 ;  /* 0x0000000000007941 */ /* 0x000fea0003800000 */
.L_x_206:
        /* <DEDUP_REMOVED lines=13> */
.L_x_209:
[----:B------:R-:W-:Y:S05]  /*c170*/  BSYNC B0 ;  /* 0x0000000000007941 */ /* 0x000fea0003800000 */
.L_x_208:
        /* <DEDUP_REMOVED lines=10> */
.L_x_211:
[----:B------:R-:W-:Y:S05]  /*c220*/  BSYNC B0 ;  /* 0x0000000000007941 */ /* 0x000fea0003800000 */
.L_x_210:
        /* <DEDUP_REMOVED lines=10> */
.L_x_213:
[----:B------:R-:W-:Y:S05]  /*c2d0*/  BSYNC B0 ;  /* 0x0000000000007941 */ /* 0x000fea0003800000 */
.L_x_212:
        /* <DEDUP_REMOVED lines=12> */
.L_x_215:
[----:B------:R-:W-:Y:S05]  /*c3a0*/  BSYNC B0 ;  /* 0x0000000000007941 */ /* 0x000fea0003800000 */
.L_x_214:
        /* <DEDUP_REMOVED lines=13> */
.L_x_217:
[----:B------:R-:W-:Y:S05]  /*c480*/  BSYNC B0 ;  /* 0x0000000000007941 */ /* 0x000fea0003800000 */
.L_x_216:
        /* <DEDUP_REMOVED lines=10> */
.L_x_219:
[----:B------:R-:W-:Y:S05]  /*c530*/  BSYNC B0 ;  /* 0x0000000000007941 */ /* 0x000fea0003800000 */
.L_x_218:
        /* <DEDUP_REMOVED lines=10> */
.L_x_221:
[----:B------:R-:W-:Y:S05]  /*c5e0*/  BSYNC B0 ;  /* 0x0000000000007941 */ /* 0x000fea0003800000 */
.L_x_220:
        /* <DEDUP_REMOVED lines=12> */
.L_x_223:
[----:B------:R-:W-:Y:S05]  /*c6b0*/  BSYNC B0 ;  /* 0x0000000000007941 */ /* 0x000fea0003800000 */
.L_x_222:
        /* <DEDUP_REMOVED lines=13> */
.L_x_225:
[----:B------:R-:W-:Y:S05]  /*c790*/  BSYNC B0 ;  /* 0x0000000000007941 */ /* 0x000fea0003800000 */
.L_x_224:
        /* <DEDUP_REMOVED lines=10> */
.L_x_227:
[----:B------:R-:W-:Y:S05]  /*c840*/  BSYNC B0 ;  /* 0x0000000000007941 */ /* 0x000fea0003800000 */
.L_x_226:
        /* <DEDUP_REMOVED lines=10> */
.L_x_229:
[----:B------:R-:W-:Y:S05]  /*c8f0*/  BSYNC B0 ;  /* 0x0000000000007941 */ /* 0x000fea0003800000 */
.L_x_228:
[----:B-----5:R-:W-:Y:S01]  /*c900*/  SHF.L.U32 R3, R21, 0x10, RZ ;  /* 0x0000001015037819 */ /* 0x020fe200000006ff */
[----:B------:R-:W-:Y:S01]  /*c910*/  @P4 IMAD.MOV.U32 R8, RZ, RZ, R12 ;  /* 0x000000ffff084224 */ /* 0x000fe200078e000c */
[----:B------:R-:W-:Y:S01]  /*c920*/  BSSY B0, `(.L_x_230) ;  /* 0x000000a000007945 */ /* 0x000fe20003800000 */
[----:B------:R-:W-:Y:S02]  /*c930*/  @P4 IMAD.MOV.U32 R9, RZ, RZ, R13 ;  /* 0x000000ffff094224 */ /* 0x000fe400078e000d */
        /* <DEDUP_REMOVED lines=8> */
.L_x_231:
[----:B------:R-:W-:Y:S05]  /*c9c0*/  BSYNC B0 ;  /* 0x0000000000007941 */ /* 0x000fea0003800000 */
.L_x_230:
        /* <DEDUP_REMOVED lines=13> */
.L_x_233:
[----:B------:R-:W-:Y:S05]  /*caa0*/  BSYNC B0 ;  /* 0x0000000000007941 */ /* 0x000fea0003800000 */
.L_x_232:
        /* <DEDUP_REMOVED lines=10> */
.L_x_235:
[----:B------:R-:W-:Y:S05]  /*cb50*/  BSYNC B0 ;  /* 0x0000000000007941 */ /* 0x000fea0003800000 */
.L_x_234:
        /* <DEDUP_REMOVED lines=10> */
.L_x_237:
[----:B------:R-:W-:Y:S05]  /*cc00*/  BSYNC B0 ;  /* 0x0000000000007941 */ /* 0x000fea0003800000 */
.L_x_236:
        /* <DEDUP_REMOVED lines=12> */
.L_x_239:
[----:B------:R-:W-:Y:S05]  /*ccd0*/  BSYNC B0 ;  /* 0x0000000000007941 */ /* 0x000fea0003800000 */
.L_x_238:
        /* <DEDUP_REMOVED lines=13> */
.L_x_241:
[----:B------:R-:W-:Y:S05]  /*cdb0*/  BSYNC B0 ;  /* 0x0000000000007941 */ /* 0x000fea0003800000 */
.L_x_240:
        /* <DEDUP_REMOVED lines=10> */
.L_x_243:
[----:B------:R-:W-:Y:S05]  /*ce60*/  BSYNC B0 ;  /* 0x0000000000007941 */ /* 0x000fea0003800000 */
.L_x_242:
        /* <DEDUP_REMOVED lines=10> */
.L_x_245:
[----:B------:R-:W-:Y:S05]  /*cf10*/  BSYNC B0 ;  /* 0x0000000000007941 */ /* 0x000fea0003800000 */
.L_x_244:
        /* <DEDUP_REMOVED lines=12> */
.L_x_247:
[----:B------:R-:W-:Y:S05]  /*cfe0*/  BSYNC B0 ;  /* 0x0000000000007941 */ /* 0x000fea0003800000 */
.L_x_246:
        /* <DEDUP_REMOVED lines=13> */
.L_x_249:
[----:B------:R-:W-:Y:S05]  /*d0c0*/  BSYNC B0 ;  /* 0x0000000000007941 */ /* 0x000fea0003800000 */
.L_x_248:
[----:B-----5:R-:W-:Y:S01]  /*d0d0*/  IMAD.U32 R3, R21, 0x10000, RZ ;  /* 0x0001000015037824 */ /* 0x020fe200078e00ff */
[----:B------:R-:W-:Y:S03]  /*d0e0*/  BSSY B0, `(.L_x_250) ;  /* 0x0000008000007945 */ /* 0x000fe60003800000 */
[----:B------:R-:W-:-:S04]  /*d0f0*/  FMUL R3, R3, UR8 ;  /* 0x0000000803037c20 */ /* 0x000fc80008400000 */
[----:B------:R-:W-:-:S05]  /*d100*/  FFMA R3, R204, UR13, R3 ;  /* 0x0000000dcc037c23 */ /* 0x000fca0008000003 */
[----:B------:R-:W-:-:S05]  /*d110*/  F2FP.BF16.F32.PACK_AB R3, RZ, R3 ;  /* 0x00000003ff03723e */ /* 0x000fca00000010ff */
[----:B------:R0:W-:Y:S01]  /*d120*/  @P4 STG.E.U16 desc[UR26][R6.64+0xd0], R3 ;  /* 0x0000d00306004986 */ /* 0x0001e2000c10151a */
[----:B------:R-:W-:-:S13]  /*d130*/  ISETP.GT.AND P4, PT, R0, 0x40, P6 ;  /* 0x000000400000780c */ /* 0x000fda0003784270 */
[----:B0-----:R-:W-:Y:S05]  /*d140*/  @!P4 BRA `(.L_x_251) ;  /* 0x000000000004c947 */ /* 0x001fea0003800000 */
[----:B------:R0:W5:Y:S02]  /*d150*/  LDG.E.LTC128B.U16 R21, desc[UR26][R218.64+0xd2] ;  /* 0x0000d21ada157981 */ /* 0x000164000c1e1520 */
.L_x_251:
[----:B------:R-:W-:Y:S05]  /*d160*/  BSYNC B0 ;  /* 0x0000000000007941 */ /* 0x000fea0003800000 */
.L_x_250:
        /* <DEDUP_REMOVED lines=10> */
.L_x_253:
[----:B------:R-:W-:Y:S05]  /*d210*/  BSYNC B0 ;  /* 0x0000000000007941 */ /* 0x000fea0003800000 */
.L_x_252:
        /* <DEDUP_REMOVED lines=8> */
[----:B------:R-:W-:-:S13]  /*d2a0*/  ISETP.GT.AND P4, PT, R0, 0x48, P6 ;  /* 0x000000480000780c */ /* 0x000fda0003784270 */
[----:B0-----:R-:W-:Y:S05]  /*d2b0*/  @!P4 BRA `(.L_x_255) ;  /* 0x000000000004c947 */ /* 0x001fea0003800000 */
[----:B------:R0:W5:Y:S02]  /*d2c0*/  LDG.E.LTC128B.U16 R21, desc[UR26][R18.64+0xd2] ;  /* 0x0000d21a12157981 */ /* 0x000164000c1e1520 */
.L_x_255:
[----:B------:R-:W-:Y:S05]  /*d2d0*/  BSYNC B0 ;  /* 0x0000000000007941 */ /* 0x000fea0003800000 */
.L_x_254:
        /* <DEDUP_REMOVED lines=9> */
[----:B------:R-:W-:-:S13]  /*d370*/  ISETP.GT.AND P4, PT, R0, 0x40, P3 ;  /* 0x000000400000780c */ /* 0x000fda0001f84270 */
[----:B0-----:R-:W-:Y:S05]  /*d380*/  @!P4 BRA `(.L_x_257) ;  /* 0x000000000004c947 */ /* 0x001fea0003800000 */
[----:B------:R0:W5:Y:S02]  /*d390*/  LDG.E.LTC128B.U16 R21, desc[UR26][R218.64+0xe0] ;  /* 0x0000e01ada157981 */ /* 0x000164000c1e1520 */
.L_x_257:
[----:B------:R-:W-:Y:S05]  /*d3a0*/  BSYNC B0 ;  /* 0x0000000000007941 */ /* 0x000fea0003800000 */
.L_x_256:
        /* <DEDUP_REMOVED lines=9> */
.L_x_259:
[----:B------:R-:W-:Y:S05]  /*d440*/  BSYNC B0 ;  /* 0x0000000000007941 */ /* 0x000fea0003800000 */
.L_x_258:
        /* <DEDUP_REMOVED lines=9> */
.L_x_261:
[----:B------:R-:W-:Y:S05]  /*d4e0*/  BSYNC B0 ;  /* 0x0000000000007941 */ /* 0x000fea0003800000 */
.L_x_260:
        /* <DEDUP_REMOVED lines=11> */
.L_x_263:
[----:B------:R-:W-:Y:S05]  /*d5a0*/  BSYNC B0 ;  /* 0x0000000000007941 */ /* 0x000fea0003800000 */
.L_x_262:
[----:B-----5:R-:W-:Y:S01]  /*d5b0*/  SHF.L.U32 R3, R21, 0x10, RZ ;  /* 0x0000001015037819 */ /* 0x020fe200000006ff */
[----:B------:R-:W-:Y:S01]  /*d5c0*/  @P4 IMAD.MOV.U32 R9, RZ, RZ, R13 ;  /* 0x000000ffff094224 */ /* 0x000fe200078e000d */
[----:B------:R-:W-:Y:S03]  /*d5d0*/  BSSY B0, `(.L_x_264) ;  /* 0x000000a000007945 */ /* 0x000fe60003800000 */
        /* <DEDUP_REMOVED lines=9> */
.L_x_265:
[----:B------:R-:W-:Y:S05]  /*d670*/  BSYNC B0 ;  /* 0x0000000000007941 */ /* 0x000fea0003800000 */
.L_x_264:
        /* <DEDUP_REMOVED lines=9> */
.L_x_267:
[----:B------:R-:W-:Y:S05]  /*d710*/  BSYNC B0 ;  /* 0x0000000000007941 */ /* 0x000fea0003800000 */
.L_x_266:
        /* <DEDUP_REMOVED lines=9> */
.L_x_269:
[----:B------:R-:W-:Y:S05]  /*d7b0*/  BSYNC B0 ;  /* 0x0000000000007941 */ /* 0x000fea0003800000 */
.L_x_268:
        /* <DEDUP_REMOVED lines=11> */
.L_x_271:
[----:B------:R-:W-:Y:S05]  /*d870*/  BSYNC B0 ;  /* 0x0000000000007941 */ /* 0x000fea0003800000 */
.L_x_270:
[----:B-----5:R-:W-:-:S04]  /*d880*/  IMAD.U32 R3, R21, 0x10000, RZ ;  /* 0x0001000015037824 */ /* 0x020fc800078e00ff */
[----:B------:R-:W-:-:S04]  /*d890*/  FMUL R6, R3, UR8 ;  /* 0x0000000803067c20 */ /* 0x000fc80008400000 */
[----:B------:R-:W-:-:S05]  /*d8a0*/  FFMA R6, R215, UR13, R6 ;  /* 0x0000000dd7067c23 */ /* 0x000fca0008000006 */
[----:B------:R-:W-:-:S04]  /*d8b0*/  F2FP.BF16.F32.PACK_AB R6, RZ, R6 ;  /* 0x00000006ff06723e */ /* 0x000fc800000010ff */
[----:B------:R-:W-:-:S05]  /*d8c0*/  PRMT R7, R6, 0x7610, R7 ;  /* 0x0000761006077816 */ /* 0x000fca0000000007 */
[----:B------:R1:W-:Y:S01]  /*d8d0*/  @P4 STG.E.U16 desc[UR26][R12.64+0xf2], R7 ;  /* 0x0000f2070c004986 */ /* 0x0003e2000c10151a */
[----:B------:R-:W-:-:S04]  /*d8e0*/  IADD3 R6, P4, R4, UR10, RZ ;  /* 0x0000000a04067c10 */ /* 0x000fc8000ff9e0ff */
[----:B-1----:R-:W-:Y:S02]  /*d8f0*/  IADD3.X R7, R5, UR11, RZ, P4, !PT ;  /* 0x0000000b05077c10 */ /* 0x002fe4000a7fe4ff */
        /* <DEDUP_REMOVED lines=10> */
[----:B-1----:R-:W-:Y:S05]  /*d9a0*/  @!P4 BRA `(.L_x_273) ;  /* 0x000000000004c947 */ /* 0x002fea0003800000 */
[----:B------:R1:W5:Y:S02]  /*d9b0*/  LDG.E.LTC128B.U16 R21, desc[UR26][R220.64+0x2] ;  /* 0x0000021adc157981 */ /* 0x000364000c1e1520 */
.L_x_273:
[----:B------:R-:W-:Y:S05]  /*d9c0*/  BSYNC B0 ;  /* 0x0000000000007941 */ /* 0x000fea0003800000 */
.L_x_272:
        /* <DEDUP_REMOVED lines=10> */
[----:B--2---:R-:W-:Y:S05]  /*da70*/  @!P4 BRA `(.L_x_275) ;  /* 0x000000000004c947 */ /* 0x004fea0003800000 */
[----:B------:R2:W5:Y:S02]  /*da80*/  LDG.E.LTC128B.U16 R21, desc[UR26][R224.64] ;  /* 0x0000001ae0157981 */ /* 0x000564000c1e1520 */
.L_x_275:
[----:B------:R-:W-:Y:S05]  /*da90*/  BSYNC B0 ;  /* 0x0000000000007941 */ /* 0x000fea0003800000 */
.L_x_274:
        /* <DEDUP_REMOVED lines=10> */
[----:B0-----:R-:W-:Y:S05]  /*db40*/  @!P4 BRA `(.L_x_277) ;  /* 0x000000000004c947 */ /* 0x001fea0003800000 */
[----:B------:R0:W5:Y:S02]  /*db50*/  LDG.E.LTC128B.U16 R21, desc[UR26][R22.64+0x2] ;  /* 0x0000021a16157981 */ /* 0x000164000c1e1520 */
.L_x_277:
[----:B------:R-:W-:Y:S05]  /*db60*/  BSYNC B0 ;  /* 0x0000000000007941 */ /* 0x000fea0003800000 */
.L_x_276:
        /* <DEDUP_REMOVED lines=10> */
.L_x_279:
[----:B------:R-:W-:Y:S05]  /*dc10*/  BSYNC B0 ;  /* 0x0000000000007941 */ /* 0x000fea0003800000 */
.L_x_278:
        /* <DEDUP_REMOVED lines=10> */
.L_x_281:
[----:B------:R-:W-:Y:S05]  /*dcc0*/  BSYNC B0 ;  /* 0x0000000000007941 */ /* 0x000fea0003800000 */
.L_x_280:
        /* <DEDUP_REMOVED lines=10> */
.L_x_283:
[----:B------:R-:W-:Y:S05]  /*dd70*/  BSYNC B0 ;  /* 0x0000000000007941 */ /* 0x000fea0003800000 */
.L_x_282:
        /* <DEDUP_REMOVED lines=10> */
.L_x_285:
[----:B------:R-:W-:Y:S05]  /*de20*/  BSYNC B0 ;  /* 0x0000000000007941 */ /* 0x000fea0003800000 */
.L_x_284:
        /* <DEDUP_REMOVED lines=13> */
.L_x_287:
[----:B------:R-:W-:Y:S05]  /*df00*/  BSYNC B0 ;  /* 0x0000000000007941 */ /* 0x000fea0003800000 */
.L_x_286:
        /* <DEDUP_REMOVED lines=10> */
.L_x_289:
[----:B------:R-:W-:Y:S05]  /*dfb0*/  BSYNC B0 ;  /* 0x0000000000007941 */ /* 0x000fea0003800000 */
.L_x_288:
        /* <DEDUP_REMOVED lines=10> */
.L_x_291:
[----:B------:R-:W-:Y:S05]  /*e060*/  BSYNC B0 ;  /* 0x0000000000007941 */ /* 0x000fea0003800000 */
.L_x_290:
        /* <DEDUP_REMOVED lines=12> */
.L_x_293:
[----:B------:R-:W-:Y:S05]  /*e130*/  BSYNC B0 ;  /* 0x0000000000007941 */ /* 0x000fea0003800000 */
.L_x_292:
        /* <DEDUP_REMOVED lines=13> */
.L_x_295:
[----:B------:R-:W-:Y:S05]  /*e210*/  BSYNC B0 ;  /* 0x0000000000007941 */ /* 0x000fea0003800000 */
.L_x_294:
        /* <DEDUP_REMOVED lines=10> */
.L_x_297:
[----:B------:R-:W-:Y:S05]  /*e2c0*/  BSYNC B0 ;  /* 0x0000000000007941 */ /* 0x000fea0003800000 */
.L_x_296:
        /* <DEDUP_REMOVED lines=10> */
.L_x_299:
[----:B------:R-:W-:Y:S05]  /*e370*/  BSYNC B0 ;  /* 0x0000000000007941 */ /* 0x000fea0003800000 */
.L_x_298:
        /* <DEDUP_REMOVED lines=12> */
.L_x_301:
[----:B------:R-:W-:Y:S05]  /*e440*/  BSYNC B0 ;  /* 0x0000000000007941 */ /* 0x000fea0003800000 */
.L_x_300:
        /* <DEDUP_REMOVED lines=13> */
.L_x_303:
[----:B------:R-:W-:Y:S05]  /*e520*/  BSYNC B0 ;  /* 0x0000000000007941 */ /* 0x000fea0003800000 */
.L_x_302:
        /* <DEDUP_REMOVED lines=10> */
.L_x_305:
[----:B------:R-:W-:Y:S05]  /*e5d0*/  BSYNC B0 ;  /* 0x0000000000007941 */ /* 0x000fea0003800000 */
.L_x_304:
        /* <DEDUP_REMOVED lines=10> */
.L_x_307:
[----:B------:R-:W-:Y:S05]  /*e680*/  BSYNC B0 ;  /* 0x0000000000007941 */ /* 0x000fea0003800000 */
.L_x_306:
        /* <DEDUP_REMOVED lines=12> */
.L_x_309:
[----:B------:R-:W-:Y:S05]  /*e750*/  BSYNC B0 ;  /* 0x0000000000007941 */ /* 0x000fea0003800000 */
.L_x_308:
        /* <DEDUP_REMOVED lines=13> */
.L_x_311:
[----:B------:R-:W-:Y:S05]  /*e830*/  BSYNC B0 ;  /* 0x0000000000007941 */ /* 0x000fea0003800000 */
.L_x_310:
        /* <DEDUP_REMOVED lines=10> */
.L_x_313:
[----:B------:R-:W-:Y:S05]  /*e8e0*/  BSYNC B0 ;  /* 0x0000000000007941 */ /* 0x000fea0003800000 */
.L_x_312:
        /* <DEDUP_REMOVED lines=10> */
.L_x_315:
[----:B------:R-:W-:Y:S05]  /*e990*/  BSYNC B0 ;  /* 0x0000000000007941 */ /* 0x000fea0003800000 */
.L_x_314:
        /* <DEDUP_REMOVED lines=12> */
.L_x_317:
[----:B------:R-:W-:Y:S05]  /*ea60*/  BSYNC B0 ;  /* 0x0000000000007941 */ /* 0x000fea0003800000 */
.L_x_316:
        /* <DEDUP_REMOVED lines=13> */
.L_x_319:
[----:B------:R-:W-:Y:S05]  /*eb40*/  BSYNC B0 ;  /* 0x0000000000007941 */ /* 0x000fea0003800000 */
.L_x_318:
        /* <DEDUP_REMOVED lines=10> */
.L_x_321:
[----:B------:R-:W-:Y:S05]  /*ebf0*/  BSYNC B0 ;  /* 0x0000000000007941 */ /* 0x000fea0003800000 */
.L_x_320:
        /* <DEDUP_REMOVED lines=10> */
.L_x_323:
[----:B------:R-:W-:Y:S05]  /*eca0*/  BSYNC B0 ;  /* 0x0000000000007941 */ /* 0x000fea0003800000 */
.L_x_322:
        /* <DEDUP_REMOVED lines=12> */
.L_x_325:
[----:B------:R-:W-:Y:S05]  /*ed70*/  BSYNC B0 ;  /* 0x0000000000007941 */ /* 0x000fea0003800000 */
.L_x_324:
        /* <DEDUP_REMOVED lines=13> */
.L_x_327:
[----:B------:R-:W-:Y:S05]  /*ee50*/  BSYNC B0 ;  /* 0x0000000000007941 */ /* 0x000fea0003800000 */
.L_x_326:
        /* <DEDUP_REMOVED lines=10> */
.L_x_329:
[----:B------:R-:W-:Y:S05]  /*ef00*/  BSYNC B0 ;  /* 0x0000000000007941 */ /* 0x000fea0003800000 */
.L_x_328:
        /* <DEDUP_REMOVED lines=10> */
.L_x_331:
[----:B------:R-:W-:Y:S05]  /*efb0*/  BSYNC B0 ;  /* 0x0000000000007941 */ /* 0x000fea0003800000 */
.L_x_330:
        /* <DEDUP_REMOVED lines=12> */
.L_x_333:
[----:B------:R-:W-:Y:S05]  /*f080*/  BSYNC B0 ;  /* 0x0000000000007941 */ /* 0x000fea0003800000 */
.L_x_332:
        /* <DEDUP_REMOVED lines=13> */
.L_x_335:
[----:B------:R-:W-:Y:S05]  /*f160*/  BSYNC B0 ;  /* 0x0000000000007941 */ /* 0x000fea0003800000 */
.L_x_334:
        /* <DEDUP_REMOVED lines=10> */
.L_x_337:
[----:B------:R-:W-:Y:S05]  /*f210*/  BSYNC B0 ;  /* 0x0000000000007941 */ /* 0x000fea0003800000 */
.L_x_336:
        /* <DEDUP_REMOVED lines=10> */
.L_x_339:
[----:B------:R-:W-:Y:S05]  /*f2c0*/  BSYNC B0 ;  /* 0x0000000000007941 */ /* 0x000fea0003800000 */
.L_x_338:
[----:B-----5:R-:W-:Y:S01]  /*f2d0*/  IMAD.U32 R3, R21, 0x10000, RZ ;  /* 0x0001000015037824 */ /* 0x020fe200078e00ff */
[----:B------:R-:W-:Y:S01]  /*f2e0*/  IADD3 R8, R4, UR15, R20 ;  /* 0x0000000f04087c10 */ /* 0x000fe2000fffe014 */
[----:B------:R-:W-:Y:S01]  /*f2f0*/  BSSY B0, `(.L_x_340) ;  /* 0x000000a000007945 */ /* 0x000fe20003800000 */
[----:B------:R-:W-:Y:S01]  /*f300*/  @P4 MOV R9, R15 ;  /* 0x0000000f00094202 */ /* 0x000fe20000000f00 */
        /* <DEDUP_REMOVED lines=8> */
.L_x_341:
[----:B------:R-:W-:Y:S05]  /*f390*/  BSYNC B0 ;  /* 0x0000000000007941 */ /* 0x000fea0003800000 */
.L_x_340:
[----:B-----5:R-:W-:Y:S01]  /*f3a0*/  IMAD.U32 R3, R21, 0x10000, RZ ;  /* 0x0001000015037824 */ /* 0x020fe200078e00ff */
[----:B------:R-:W-:Y:S01]  /*f3b0*/  BSSY B0, `(.L_x_342) ;  /* 0x000000b000007945 */ /* 0x000fe20003800000 */
[----:B------:R-:W-:Y:S02]  /*f3c0*/  @P4 IMAD.MOV.U32 R9, RZ, RZ, R15 ;  /* 0x000000ffff094224 */ /* 0x000fe400078e000f */
[----:B------:R-:W-:-:S04]  /*f3d0*/  FMUL R8, R3, UR8 ;  /* 0x0000000803087c20 */ /* 0x000fc80008400000 */
[----:B------:R-:W-:-:S05]  /*f3e0*/  FFMA R8, R123, UR13, R8 ;  /* 0x0000000d7b087c23 */ /* 0x000fca0008000008 */
[----:B------:R-:W-:Y:S02]  /*f3f0*/  F2FP.BF16.F32.PACK_AB R3, RZ, R8 ;  /* 0x00000008ff03723e */ /* 0x000fe400000010ff */
[----:B------:R-:W-:-:S05]  /*f400*/  IADD3 R8, R4, UR15, R20 ;  /* 0x0000000f04087c10 */ /* 0x000fca000fffe014 */
[----:B------:R0:W-:Y:S01]  /*f410*/  @P4 STG.E.U16 desc[UR26][R8.64+0x82], R3 ;  /* 0x0000820308004986 */ /* 0x0001e2000c10151a */
[----:B------:R-:W-:-:S04]  /*f420*/  LOP3.LUT P4, RZ, R2, 0x2000, RZ, 0xc0, !PT ;  /* 0x0000200002ff7812 */ /* 0x000fc8000788c0ff */
[----:B------:R-:W-:-:S13]  /*f430*/  ISETP.GT.AND P4, PT, R0, 0x80, P4 ;  /* 0x000000800000780c */ /* 0x000fda0002784270 */
[----:B0-----:R-:W-:Y:S05]  /*f440*/  @!P4 BRA `(.L_x_343) ;  /* 0x000000000004c947 */ /* 0x001fea0003800000 */
[----:B------:R0:W5:Y:S02]  /*f450*/  LDG.E.LTC128B.U16 R21, desc[UR26][R220.64+0x90] ;  /* 0x0000901adc157981 */ /* 0x000164000c1e1520 */
.L_x_343:
[----:B------:R-:W-:Y:S05]  /*f460*/  BSYNC B0 ;  /* 0x0000000000007941 */ /* 0x000fea0003800000 */
.L_x_342:
        /* <DEDUP_REMOVED lines=10> */
.L_x_345:
[----:B------:R-:W-:Y:S05]  /*f510*/  BSYNC B0 ;  /* 0x0000000000007941 */ /* 0x000fea0003800000 */
.L_x_344:
        /* <DEDUP_REMOVED lines=10> */
.L_x_347:
[----:B------:R-:W-:Y:S05]  /*f5c0*/  BSYNC B0 ;  /* 0x0000000000007941 */ /* 0x000fea0003800000 */
.L_x_346:
[----:B-----5:R-:W-:Y:S01]  /*f5d0*/  IMAD.U32 R3, R21, 0x10000, RZ ;  /* 0x0001000015037824 */ /* 0x020fe200078e00ff */
[----:B------:R-:W-:Y:S01]  /*f5e0*/  IADD3 R8, R4, UR15, R20 ;  /* 0x0000000f04087c10 */ /* 0x000fe2000fffe014 */
[----:B------:R-:W-:Y:S01]  /*f5f0*/  @P4 IMAD.MOV.U32 R9, RZ, RZ, R15 ;  /* 0x000000ffff094224 */ /* 0x000fe200078e000f */
[----:B------:R-:W-:Y:S01]  /*f600*/  BSSY B0, `(.L_x_348) ;  /* 0x0000009000007945 */ /* 0x000fe20003800000 */
        /* <DEDUP_REMOVED lines=8> */
.L_x_349:
[----:B------:R-:W-:Y:S05]  /*f690*/  BSYNC B0 ;  /* 0x0000000000007941 */ /* 0x000fea0003800000 */
.L_x_348:
        /* <DEDUP_REMOVED lines=12> */
.L_x_351:
[----:B------:R-:W-:Y:S05]  /*f760*/  BSYNC B0 ;  /* 0x0000000000007941 */ /* 0x000fea0003800000 */
.L_x_350:
        /* <DEDUP_REMOVED lines=10> */
.L_x_353:
[----:B------:R-:W-:Y:S05]  /*f810*/  BSYNC B0 ;  /* 0x0000000000007941 */ /* 0x000fea0003800000 */
.L_x_352:
        /* <DEDUP_REMOVED lines=10> */
.L_x_355:
[----:B------:R-:W-:Y:S05]  /*f8c0*/  BSYNC B0 ;  /* 0x0000000000007941 */ /* 0x000fea0003800000 */
.L_x_354:
        /* <DEDUP_REMOVED lines=12> */
.L_x_357:
[----:B------:R-:W-:Y:S05]  /*f990*/  BSYNC B0 ;  /* 0x0000000000007941 */ /* 0x000fea0003800000 */
.L_x_356:
        /* <DEDUP_REMOVED lines=12> */
.L_x_359:
[----:B------:R-:W-:Y:S05]  /*fa60*/  BSYNC B0 ;  /* 0x0000000000007941 */ /* 0x000fea0003800000 */
.L_x_358:
        /* <DEDUP_REMOVED lines=10> */
.L_x_361:
[----:B------:R-:W-:Y:S05]  /*fb10*/  BSYNC B0 ;  /* 0x0000000000007941 */ /* 0x000fea0003800000 */
.L_x_360:
        /* <DEDUP_REMOVED lines=10> */
.L_x_363:
[----:B------:R-:W-:Y:S05]  /*fbc0*/  BSYNC B0 ;  /* 0x0000000000007941 */ /* 0x000fea0003800000 */
.L_x_362:
        /* <DEDUP_REMOVED lines=12> */
.L_x_365:
[----:B------:R-:W-:Y:S05]  /*fc90*/  BSYNC B0 ;  /* 0x0000000000007941 */ /* 0x000fea0003800000 */
.L_x_364:
        /* <DEDUP_REMOVED lines=12> */
.L_x_367:
[----:B------:R-:W-:Y:S05]  /*fd60*/  BSYNC B0 ;  /* 0x0000000000007941 */ /* 0x000fea0003800000 */
.L_x_366:
        /* <DEDUP_REMOVED lines=10> */
.L_x_369:
[----:B------:R-:W-:Y:S05]  /*fe10*/  BSYNC B0 ;  /* 0x0000000000007941 */ /* 0x000fea0003800000 */
.L_x_368:
        /* <DEDUP_REMOVED lines=10> */
.L_x_371:
[----:B------:R-:W-:Y:S05]  /*fec0*/  BSYNC B0 ;  /* 0x0000000000007941 */ /* 0x000fea0003800000 */
.L_x_370:
        /* <DEDUP_REMOVED lines=12> */
.L_x_373:
[----:B------:R-:W-:Y:S05]  /*ff90*/  BSYNC B0 ;  /* 0x0000000000007941 */ /* 0x000fea0003800000 */
.L_x_372:
        /* <DEDUP_REMOVED lines=12> */
.L_x_375:
[----:B------:R-:W-:Y:S05]  /*10060*/  BSYNC B0 ;  /* 0x0000000000007941 */ /* 0x000fea0003800000 */
.L_x_374:
        /* <DEDUP_REMOVED lines=9> */
.L_x_377:
[----:B------:R-:W-:Y:S05]  /*10100*/  BSYNC B0 ;  /* 0x0000000000007941 */ /* 0x000fea0003800000 */
.L_x_376:
        /* <DEDUP_REMOVED lines=10> */
.L_x_379:
[----:B------:R-:W-:Y:S05]  /*101b0*/  BSYNC B0 ;  /* 0x0000000000007941 */ /* 0x000fea0003800000 */
.L_x_378:
        /* <DEDUP_REMOVED lines=8> */
[----:B------:R-:W-:-:S13]  /*10240*/  ISETP.GT.AND P4, PT, R0, 0x88, P6 ;  /* 0x000000880000780c */ /* 0x000fda0003784270 */
[----:B0-----:R-:W-:Y:S05]  /*10250*/  @!P4 BRA `(.L_x_381) ;  /* 0x000000000004c947 */ /* 0x001fea0003800000 */
[----:B------:R0:W5:Y:S02]  /*10260*/  LDG.E.LTC128B.U16 R21, desc[UR26][R22.64+0xd2] ;  /* 0x0000d21a16157981 */ /* 0x000164000c1e1520 */
.L_x_381:
[----:B------:R-:W-:Y:S05]  /*10270*/  BSYNC B0 ;  /* 0x0000000000007941 */ /* 0x000fea0003800000 */
.L_x_380:
        /* <DEDUP_REMOVED lines=8> */
[----:B------:R-:W-:-:S13]  /*10300*/  ISETP.GT.AND P4, PT, R0, 0x80, P3 ;  /* 0x000000800000780c */ /* 0x000fda0001f84270 */
[----:B0-----:R-:W-:Y:S05]  /*10310*/  @!P4 BRA `(.L_x_383) ;  /* 0x000000000004c947 */ /* 0x001fea0003800000 */
[----:B------:R0:W5:Y:S02]  /*10320*/  LDG.E.LTC128B.U16 R21, desc[UR26][R220.64+0xe0] ;  /* 0x0000e01adc157981 */ /* 0x000164000c1e1520 */
.L_x_383:
[----:B------:R-:W-:Y:S05]  /*10330*/  BSYNC B0 ;  /* 0x0000000000007941 */ /* 0x000fea0003800000 */
.L_x_382:
        /* <DEDUP_REMOVED lines=9> */
.L_x_385:
[----:B------:R-:W-:Y:S05]  /*103d0*/  BSYNC B0 ;  /* 0x0000000000007941 */ /* 0x000fea0003800000 */
.L_x_384:
        /* <DEDUP_REMOVED lines=9> */
.L_x_387:
[----:B------:R-:W-:Y:S05]  /*10470*/  BSYNC B0 ;  /* 0x0000000000007941 */ /* 0x000fea0003800000 */
.L_x_386:
[----:B-----5:R-:W-:Y:S01]  /*10480*/  SHF.L.U32 R3, R21, 0x10, RZ ;  /* 0x0000001015037819 */ /* 0x020fe200000006ff */
[----:B------:R-:W-:Y:S01]  /*10490*/  @P4 IMAD.MOV.U32 R9, RZ, RZ, R15 ;  /* 0x000000ffff094224 */ /* 0x000fe200078e000f */
[----:B------:R-:W-:Y:S01]  /*104a0*/  IADD3 R8, R4, UR15, R20 ;  /* 0x0000000f04087c10 */ /* 0x000fe2000fffe014 */
[----:B------:R-:W-:Y:S02]  /*104b0*/  BSSY B0, `(.L_x_388) ;  /* 0x0000008000007945 */ /* 0x000fe40003800000 */
[----:B------:R-:W-:-:S04]  /*104c0*/  FMUL R3, R3, UR8 ;  /* 0x0000000803037c20 */ /* 0x000fc80008400000 */
[----:B------:R-:W-:-:S05]  /*104d0*/  FFMA R3, R146, UR13, R3 ;  /* 0x0000000d92037c23 */ /* 0x000fca0008000003 */
[----:B------:R-:W-:-:S05]  /*104e0*/  F2FP.BF16.F32.PACK_AB R3, RZ, R3 ;  /* 0x00000003ff03723e */ /* 0x000fca00000010ff */
[----:B------:R0:W-:Y:S01]  /*104f0*/  @P4 STG.E.U16 desc[UR26][R8.64+0xe0], R3 ;  /* 0x0000e00308004986 */ /* 0x0001e2000c10151a */
[----:B------:R-:W-:-:S13]  /*10500*/  ISETP.GT.AND P4, PT, R0, 0x88, P2 ;  /* 0x000000880000780c */ /* 0x000fda0001784270 */
[----:B0-----:R-:W-:Y:S05]  /*10510*/  @!P4 BRA `(.L_x_389) ;  /* 0x000000000004c947 */ /* 0x001fea0003800000 */
[----:B------:R0:W5:Y:S02]  /*10520*/  LDG.E.LTC128B.U16 R21, desc[UR26][R22.64+0xe2] ;  /* 0x0000e21a16157981 */ /* 0x000164000c1e1520 */
.L_x_389:
[----:B------:R-:W-:Y:S05]  /*10530*/  BSYNC B0 ;  /* 0x0000000000007941 */ /* 0x000fea0003800000 */
.L_x_388:
        /* <DEDUP_REMOVED lines=11> */
.L_x_391:
[----:B------:R-:W-:Y:S05]  /*105f0*/  BSYNC B0 ;  /* 0x0000000000007941 */ /* 0x000fea0003800000 */
.L_x_390:
        /* <DEDUP_REMOVED lines=9> */
.L_x_393:
[----:B------:R-:W-:Y:S05]  /*10690*/  BSYNC B0 ;  /* 0x0000000000007941 */ /* 0x000fea0003800000 */
.L_x_392:
        /* <DEDUP_REMOVED lines=9> */
.L_x_395:
[----:B------:R-:W-:Y:S05]  /*10730*/  BSYNC B0 ;  /* 0x0000000000007941 */ /* 0x000fea0003800000 */
.L_x_394:
        /* <DEDUP_REMOVED lines=11> */
.L_x_397:
[----:B------:R-:W-:Y:S05]  /*107f0*/  BSYNC B0 ;  /* 0x0000000000007941 */ /* 0x000fea0003800000 */
.L_x_396:
[----:B-----5:R-:W-:Y:S01]  /*10800*/  IMAD.U32 R3, R21, 0x10000, RZ ;  /* 0x0001000015037824 */ /* 0x020fe200078e00ff */
[----:B------:R-:W-:-:S03]  /*10810*/  IADD3 R14, R4, UR15, R20 ;  /* 0x0000000f040e7c10 */ /* 0x000fc6000fffe014 */
[----:B------:R-:W-:-:S04]  /*10820*/  FMUL R6, R3, UR8 ;  /* 0x0000000803067c20 */ /* 0x000fc80008400000 */
[----:B------:R-:W-:-:S05]  /*10830*/  FFMA R6, R151, UR13, R6 ;  /* 0x0000000d97067c23 */ /* 0x000fca0008000006 */
[----:B------:R-:W-:-:S05]  /*10840*/  F2FP.BF16.F32.PACK_AB R6, RZ, R6 ;  /* 0x00000006ff06723e */ /* 0x000fca00000010ff */
[----:B------:R1:W-:Y:S01]  /*10850*/  @P4 STG.E.U16 desc[UR26][R14.64+0xf2], R6 ;  /* 0x0000f2060e004986 */ /* 0x0003e2000c10151a */
[----:B------:R-:W-:-:S13]  /*10860*/  ISETP.GT.AND P4, PT, R0, 0xc0, P5 ;  /* 0x000000c00000780c */ /* 0x000fda0002f84270 */
[----:B------:R-:W2:Y:S01]  /*10870*/  @P4 LDG.E.LTC128B.U16 R21, desc[UR26][R228.64] ;  /* 0x0000001ae4154981 */ /* 0x000ea2000c1e1520 */
[----:B------:R-:W-:Y:S01]  /*10880*/  IMAD.U32 R7, RZ, RZ, UR16 ;  /* 0x00000010ff077e24 */ /* 0x000fe2000f8e00ff */
[----:B------:R-:W-:Y:S01]  /*10890*/  UIMAD UR10, UR17, 0x180, URZ ;  /* 0x00000180110a78a4 */ /* 0x000fe2000f8e023f */
[----:B------:R-:W-:Y:S02]  /*108a0*/  BSSY B0, `(.L_x_398) ;  /* 0x000000d000007945 */ /* 0x000fe40003800000 */
[----:B------:R-:W-:-:S04]  /*108b0*/  IMAD.WIDE.U32 R4, R7, 0x180, R4 ;  /* 0x0000018007047825 */ /* 0x000fc800078e0004 */
[----:B------:R-:W-:Y:S02]  /*108c0*/  VIADD R7, R5, UR10 ;  /* 0x0000000a05077c36 */ /* 0x000fe40008000000 */
[----:B-1----:R-:W-:Y:S02]  /*108d0*/  @P4 IMAD.MOV.U32 R6, RZ, RZ, R4 ;  /* 0x000000ffff064224 */ /* 0x002fe400078e0004 */
        /* <DEDUP_REMOVED lines=9> */
.L_x_399:
[----:B------:R-:W-:Y:S05]  /*10970*/  BSYNC B0 ;  /* 0x0000000000007941 */ /* 0x000fea0003800000 */
.L_x_398:
[----:B-----5:R-:W-:Y:S01]  /*10980*/  IMAD.U32 R3, R21, 0x10000, RZ ;  /* 0x0001000015037824 */ /* 0x020fe200078e00ff */
[----:B------:R-:W-:Y:S01]  /*10990*/  ISETP.GT.AND P5, PT, R0, 0xc8, P5 ;  /* 0x000000c80000780c */ /* 0x000fe20002fa4270 */
[----:B------:R-:W-:Y:S01]  /*109a0*/  @P4 IMAD.MOV.U32 R12, RZ, RZ, R4 ;  /* 0x000000ffff0c4224 */ /* 0x000fe200078e0004 */
[----:B------:R-:W-:Y:S01]  /*109b0*/  BSSY B0, `(.L_x_400) ;  /* 0x000000e000007945 */ /* 0x000fe20003800000 */
[----:B------:R-:W-:Y:S01]  /*109c0*/  FMUL R6, R3, UR8 ;  /* 0x0000000803067c20 */ /* 0x000fe20008400000 */
[----:B------:R-:W-:Y:S02]  /*109d0*/  @P4 IMAD.MOV.U32 R13, RZ, RZ, R7 ;  /* 0x000000ffff0d4224 */ /* 0x000fe400078e0007 */
[----:B------:R-:W-:Y:S02]  /*109e0*/  VIADD R9, R5, UR10 ;  /* 0x0000000a05097c36 */ /* 0x000fe40008000000 */
[----:B------:R-:W-:-:S05]  /*109f0*/  FFMA R6, R25, UR13, R6 ;  /* 0x0000000d19067c23 */ /* 0x000fca0008000006 */
[----:B------:R-:W-:-:S04]  /*10a00*/  F2FP.BF16.F32.PACK_AB R6, RZ, R6 ;  /* 0x00000006ff06723e */ /* 0x000fc800000010ff */
[----:B------:R-:W-:-:S05]  /*10a10*/  PRMT R3, R6, 0x7610, R3 ;  /* 0x0000761006037816 */ /* 0x000fca0000000003 */
[----:B------:R2:W-:Y:S01]  /*10a20*/  @P4 STG.E.U16 desc[UR26][R12.64+0x2], R3 ;  /* 0x000002030c004986 */ /* 0x0005e2000c10151a */
[----:B------:R-:W-:-:S04]  /*10a30*/  IADD3 R10, P4, R4, UR15, RZ ;  /* 0x0000000f040a7c10 */ /* 0x000fc8000ff9e0ff */
[----:B------:R-:W-:Y:S02]  /*10a40*/  IADD3.X R11, R7, UR20, RZ, P4, !PT ;  /* 0x00000014070b7c10 */ /* 0x000fe4000a7fe4ff */
[----:B------:R-:W-:-:S04]  /*10a50*/  IADD3 R6, P4, R4, UR15, RZ ;  /* 0x0000000f04067c10 */ /* 0x000fc8000ff9e0ff */
[----:B------:R-:W-:Y:S01]  /*10a60*/  IADD3.X R7, R9, UR20, RZ, P4, !PT ;  /* 0x0000001409077c10 */ /* 0x000fe2000a7fe4ff */
[----:B--2---:R-:W-:Y:S08]  /*10a70*/  @!P5 BRA `(.L_x_401) ;  /* 0x000000000004d947 */ /* 0x004ff00003800000 */
[----:B------:R2:W5:Y:S02]  /*10a80*/  LDG.E.LTC128B.U16 R21, desc[UR26][R16.64] ;  /* 0x0000001a10157981 */ /* 0x000564000c1e1520 */
.L_x_401:
[----:B------:R-:W-:Y:S05]  /*10a90*/  BSYNC B0 ;  /* 0x0000000000007941 */ /* 0x000fea0003800000 */
.L_x_400:
[----:B-----5:R-:W-:Y:S01]  /*10aa0*/  IMAD.U32 R3, R21, 0x10000, RZ ;  /* 0x0001000015037824 */ /* 0x020fe200078e00ff */
[----:B------:R-:W-:Y:S01]  /*10ab0*/  LOP3.LUT P4, RZ, R2, 0x2, RZ, 0xc0, !PT ;  /* 0x0000000202ff7812 */ /* 0x000fe2000788c0ff */
[----:B------:R-:W-:Y:S02]  /*10ac0*/  BSSY B0, `(.L_x_402) ;  /* 0x0000008000007945 */ /* 0x000fe40003800000 */
[----:B------:R-:W-:Y:S01]  /*10ad0*/  FMUL R3, R3, UR8 ;  /* 0x0000000803037c20 */ /* 0x000fe20008400000 */
[----:B------:R-:W-:-:S03]  /*10ae0*/  ISETP.GT.AND P4, PT, R0, 0xc8, P4 ;  /* 0x000000c80000780c */ /* 0x000fc60002784270 */
[----:B------:R-:W-:-:S05]  /*10af0*/  FFMA R3, R26, UR13, R3 ;  /* 0x0000000d1a037c23 */ /* 0x000fca0008000003 */
[----:B------:R-:W-:-:S05]  /*10b00*/  F2FP.BF16.F32.PACK_AB R3, RZ, R3 ;  /* 0x00000003ff03723e */ /* 0x000fca00000010ff */
[----:B------:R0:W-:Y:S01]  /*10b10*/  @P5 STG.E.U16 desc[UR26][R10.64], R3 ;  /* 0x000000030a005986 */ /* 0x0001e2000c10151a */
[----:B------:R-:W-:Y:S05]  /*10b20*/  @!P4 BRA `(.L_x_403) ;  /* 0x000000000004c947 */ /* 0x000fea0003800000 */
[----:B------:R0:W5:Y:S02]  /*10b30*/  LDG.E.LTC128B.U16 R21, desc[UR26][R216.64+0x2] ;  /* 0x0000021ad8157981 */ /* 0x000164000c1e1520 */
.L_x_403:
[----:B------:R-:W-:Y:S05]  /*10b40*/  BSYNC B0 ;  /* 0x0000000000007941 */ /* 0x000fea0003800000 */
.L_x_402:
[----:B0----5:R-:W-:Y:S01]  /*10b50*/  IMAD.U32 R3, R21, 0x10000, RZ ;  /* 0x0001000015037824 */ /* 0x021fe200078e00ff */
[----:B------:R-:W-:Y:S01]  /*10b60*/  LOP3.LUT P5, RZ, R2, 0x4, RZ, 0xc0, !PT ;  /* 0x0000000402ff7812 */ /* 0x000fe200078ac0ff */
[----:B------:R-:W-:Y:S02]  /*10b70*/  BSSY B0, `(.L_x_404) ;  /* 0x0000009000007945 */ /* 0x000fe40003800000 */
[----:B------:R-:W-:-:S04]  /*10b80*/  FMUL R10, R3, UR8 ;  /* 0x00000008030a7c20 */ /* 0x000fc80008400000 */
[----:B------:R-:W-:-:S05]  /*10b90*/  FFMA R10, R27, UR13, R10 ;  /* 0x0000000d1b0a7c23 */ /* 0x000fca000800000a */
[----:B------:R-:W-:Y:S01]  /*10ba0*/  F2FP.BF16.F32.PACK_AB R3, RZ, R10 ;  /* 0x0000000aff03723e */ /* 0x000fe200000010ff */
[----:B------:R-:W-:-:S05]  /*10bb0*/  VIADD R10, R4, UR15 ;  /* 0x0000000f040a7c36 */ /* 0x000fca0008000000 */
[----:B------:R0:W-:Y:S01]  /*10bc0*/  @P4 STG.E.U16 desc[UR26][R10.64+0x2], R3 ;  /* 0x000002030a004986 */ /* 0x0001e2000c10151a */
[----:B------:R-:W-:-:S13]  /*10bd0*/  ISETP.GT.AND P4, PT, R0, 0xc0, P5 ;  /* 0x000000c00000780c */ /* 0x000fda0002f84270 */
[----:B0-----:R-:W-:Y:S05]  /*10be0*/  @!P4 BRA `(.L_x_405) ;  /* 0x000000000004c947 */ /* 0x001fea0003800000 */
[----:B------:R0:W5:Y:S02]  /*10bf0*/  LDG.E.LTC128B.U16 R21, desc[UR26][R222.64+0x10] ;  /* 0x0000101ade157981 */ /* 0x000164000c1e1520 */
.L_x_405:
[----:B------:R-:W-:Y:S05]  /*10c00*/  BSYNC B0 ;  /* 0x0000000000007941 */ /* 0x000fea0003800000 */
.L_x_404:
[----:B-----5:R-:W-:Y:S01]  /*10c10*/  IMAD.U32 R3, R21, 0x10000, RZ ;  /* 0x0001000015037824 */ /* 0x020fe200078e00ff */
[----:B------:R-:W-:Y:S01]  /*10c20*/  LOP3.LUT P5, RZ, R2, 0x8, RZ, 0xc0, !PT ;  /* 0x0000000802ff7812 */ /* 0x000fe200078ac0ff */
        /* <DEDUP_REMOVED lines=9> */
.L_x_407:
[----:B------:R-:W-:Y:S05]  /*10cc0*/  BSYNC B0 ;  /* 0x0000000000007941 */ /* 0x000fea0003800000 */
.L_x_406:
        /* <DEDUP_REMOVED lines=13> */
.L_x_409:
[----:B------:R-:W-:Y:S05]  /*10da0*/  BSYNC B0 ;  /* 0x0000000000007941 */ /* 0x000fea0003800000 */
.L_x_408:
        /* <DEDUP_REMOVED lines=9> */
.L_x_411:
[----:B------:R-:W-:Y:S05]  /*10e40*/  BSYNC B0 ;  /* 0x0000000000007941 */ /* 0x000fea0003800000 */
.L_x_410:
[----:B-----5:R-:W-:Y:S01]  /*10e50*/  IMAD.U32 R3, R21, 0x10000, RZ ;  /* 0x0001000015037824 */ /* 0x020fe200078e00ff */
[----:B------:R-:W-:Y:S01]  /*10e60*/  LOP3.LUT P5, RZ, R2, 0x10, RZ, 0xc0, !PT ;  /* 0x0000001002ff7812 */ /* 0x000fe200078ac0ff */
[----:B------:R-:W-:Y:S01]  /*10e70*/  @P4 IMAD.MOV.U32 R11, RZ, RZ, R7 ;  /* 0x000000ffff0b4224 */ /* 0x000fe200078e0007 */
[----:B------:R-:W-:Y:S01]  /*10e80*/  BSSY B0, `(.L_x_412) ;  /* 0x0000009000007945 */ /* 0x000fe20003800000 */
        /* <DEDUP_REMOVED lines=8> */
.L_x_413:
[----:B------:R-:W-:Y:S05]  /*10f10*/  BSYNC B0 ;  /* 0x0000000000007941 */ /* 0x000fea0003800000 */
.L_x_412:
[----:B-----5:R-:W-:Y:S01]  /*10f20*/  IMAD.U32 R3, R21, 0x10000, RZ ;  /* 0x0001000015037824 */ /* 0x020fe200078e00ff */
[----:B------:R-:W-:Y:S01]  /*10f30*/  LOP3.LUT P5, RZ, R2, 0x400000, RZ, 0xc0, !PT ;  /* 0x0040000002ff7812 */ /* 0x000fe200078ac0ff */
[----:B------:R-:W-:Y:S01]  /*10f40*/  @P4 IMAD.MOV.U32 R10, RZ, RZ, R4 ;  /* 0x000000ffff0a4224 */ /* 0x000fe200078e0004 */
[----:B------:R-:W-:Y:S01]  /*10f50*/  BSSY B0, `(.L_x_414) ;  /* 0x0000009000007945 */ /* 0x000fe20003800000 */
        /* <DEDUP_REMOVED lines=8> */
.L_x_415:
[----:B------:R-:W-:Y:S05]  /*10fe0*/  BSYNC B0 ;  /* 0x0000000000007941 */ /* 0x000fea0003800000 */
.L_x_414:
        /* <DEDUP_REMOVED lines=13> */
.L_x_417:
[----:B------:R-:W-:Y:S05]  /*110c0*/  BSYNC B0 ;  /* 0x0000000000007941 */ /* 0x000fea0003800000 */
.L_x_416:
[----:B-----5:R-:W-:Y:S01]  /*110d0*/  SHF.L.U32 R3, R21, 0x10, RZ ;  /* 0x0000001015037819 */ /* 0x020fe200000006ff */
[----:B------:R-:W-:Y:S01]  /*110e0*/  VIADD R10, R4, UR15 ;  /* 0x0000000f040a7c36 */ /* 0x000fe20008000000 */
[----:B------:R-:W-:Y:S01]  /*110f0*/  BSSY B0, `(.L_x_418) ;  /* 0x0000009000007945 */ /* 0x000fe20003800000 */
[----:B------:R-:W-:Y:S02]  /*11100*/  @P4 IMAD.MOV.U32 R11, RZ, RZ, R7 ;  /* 0x000000ffff0b4224 */ /* 0x000fe400078e0007 */
[----:B------:R-:W-:-:S04]  /*11110*/  FMUL R3, R3, UR8 ;  /* 0x0000000803037c20 */ /* 0x000fc80008400000 */
[----:B------:R-:W-:-:S05]  /*11120*/  FFMA R3, R34, UR13, R3 ;  /* 0x0000000d22037c23 */ /* 0x000fca0008000003 */
[----:B------:R-:W-:-:S05]  /*11130*/  F2FP.BF16.F32.PACK_AB R3, RZ, R3 ;  /* 0x00000003ff03723e */ /* 0x000fca00000010ff */
[----:B------:R0:W-:Y:S01]  /*11140*/  @P4 STG.E.U16 desc[UR26][R10.64+0x20], R3 ;  /* 0x000020030a004986 */ /* 0x0001e2000c10151a */
[----:B------:R-:W-:-:S13]  /*11150*/  ISETP.GT.AND P4, PT, R0, 0xc8, P5 ;  /* 0x000000c80000780c */ /* 0x000fda0002f84270 */
[----:B0-----:R-:W-:Y:S05]  /*11160*/  @!P4 BRA `(.L_x_419) ;  /* 0x000000000004c947 */ /* 0x001fea0003800000 */
[----:B------:R0:W5:Y:S02]  /*11170*/  LDG.E.LTC128B.U16 R21, desc[UR26][R216.64+0x22] ;  /* 0x0000221ad8157981 */ /* 0x000164000c1e1520 */
.L_x_419:
[----:B------:R-:W-:Y:S05]  /*11180*/  BSYNC B0 ;  /* 0x0000000000007941 */ /* 0x000fea0003800000 */
.L_x_418:
        /* <DEDUP_REMOVED lines=12> */
.L_x_421:
[----:B------:R-:W-:Y:S05]  /*11250*/  BSYNC B0 ;  /* 0x0000000000007941 */ /* 0x000fea0003800000 */
.L_x_420:
        /* <DEDUP_REMOVED lines=12> */
.L_x_423:
[----:B------:R-:W-:Y:S05]  /*11320*/  BSYNC B0 ;  /* 0x0000000000007941 */ /* 0x000fea0003800000 */
.L_x_422:
        /* <DEDUP_REMOVED lines=13> */
.L_x_425:
[----:B------:R-:W-:Y:S05]  /*11400*/  BSYNC B0 ;  /* 0x0000000000007941 */ /* 0x000fea0003800000 */
.L_x_424:
[----:B-----5:R-:W-:Y:S01]  /*11410*/  IMAD.U32 R3, R21, 0x10000, RZ ;  /* 0x0001000015037824 */ /* 0x020fe200078e00ff */
[----:B------:R-:W-:Y:S01]  /*11420*/  BSSY B0, `(.L_x_426) ;  /* 0x000000a000007945 */ /* 0x000fe20003800000 */
[----:B------:R-:W-:Y:S02]  /*11430*/  VIADD R10, R4, UR15 ;  /* 0x0000000f040a7c36 */ /* 0x000fe40008000000 */
        /* <DEDUP_REMOVED lines=8> */
.L_x_427:
[----:B------:R-:W-:Y:S05]  /*114c0*/  BSYNC B0 ;  /* 0x0000000000007941 */ /* 0x000fea0003800000 */
.L_x_426:
        /* <DEDUP_REMOVED lines=12> */
.L_x_429:
[----:B------:R-:W-:Y:S05]  /*11590*/  BSYNC B0 ;  /* 0x0000000000007941 */ /* 0x000fea0003800000 */
.L_x_428:
        /* <DEDUP_REMOVED lines=12> */
.L_x_431:
[----:B------:R-:W-:Y:S05]  /*11660*/  BSYNC B0 ;  /* 0x0000000000007941 */ /* 0x000fea0003800000 */
.L_x_430:
        /* <DEDUP_REMOVED lines=13> */
.L_x_433:
[----:B------:R-:W-:Y:S05]  /*11740*/  BSYNC B0 ;  /* 0x0000000000007941 */ /* 0x000fea0003800000 */
.L_x_432:
        /* <DEDUP_REMOVED lines=11> */
.L_x_435:
[----:B------:R-:W-:Y:S05]  /*11800*/  BSYNC B0 ;  /* 0x0000000000007941 */ /* 0x000fea0003800000 */
.L_x_434:
        /* <DEDUP_REMOVED lines=12> */
.L_x_437:
[----:B------:R-:W-:Y:S05]  /*118d0*/  BSYNC B0 ;  /* 0x0000000000007941 */ /* 0x000fea0003800000 */
.L_x_436:
        /* <DEDUP_REMOVED lines=12> */
.L_x_439:
[----:B------:R-:W-:Y:S05]  /*119a0*/  BSYNC B0 ;  /* 0x0000000000007941 */ /* 0x000fea0003800000 */
.L_x_438:
        /* <DEDUP_REMOVED lines=13> */
.L_x_441:
[----:B------:R-:W-:Y:S05]  /*11a80*/  BSYNC B0 ;  /* 0x0000000000007941 */ /* 0x000fea0003800000 */
.L_x_440:
        /* <DEDUP_REMOVED lines=11> */
.L_x_443:
[----:B------:R-:W-:Y:S05]  /*11b40*/  BSYNC B0 ;  /* 0x0000000000007941 */ /* 0x000fea0003800000 */
.L_x_442:
        /* <DEDUP_REMOVED lines=12> */
.L_x_445:
[----:B------:R-:W-:Y:S05]  /*11c10*/  BSYNC B0 ;  /* 0x0000000000007941 */ /* 0x000fea0003800000 */
.L_x_444:
        /* <DEDUP_REMOVED lines=12> */
.L_x_447:
[----:B------:R-:W-:Y:S05]  /*11ce0*/  BSYNC B0 ;  /* 0x0000000000007941 */ /* 0x000fea0003800000 */
.L_x_446:
        /* <DEDUP_REMOVED lines=13> */
.L_x_449:
[----:B------:R-:W-:Y:S05]  /*11dc0*/  BSYNC B0 ;  /* 0x0000000000007941 */ /* 0x000fea0003800000 */
.L_x_448:
        /* <DEDUP_REMOVED lines=11> */
.L_x_451:
[----:B------:R-:W-:Y:S05]  /*11e80*/  BSYNC B0 ;  /* 0x0000000000007941 */ /* 0x000fea0003800000 */
.L_x_450:
        /* <DEDUP_REMOVED lines=12> */
.L_x_453:
[----:B------:R-:W-:Y:S05]  /*11f50*/  BSYNC B0 ;  /* 0x0000000000007941 */ /* 0x000fea0003800000 */
.L_x_452:
        /* <DEDUP_REMOVED lines=12> */
.L_x_455:
[----:B------:R-:W-:Y:S05]  /*12020*/  BSYNC B0 ;  /* 0x0000000000007941 */ /* 0x000fea0003800000 */
.L_x_454:
        /* <DEDUP_REMOVED lines=13> */
.L_x_457:
[----:B------:R-:W-:Y:S05]  /*12100*/  BSYNC B0 ;  /* 0x0000000000007941 */ /* 0x000fea0003800000 */
.L_x_456:
        /* <DEDUP_REMOVED lines=11> */
.L_x_459:
[----:B------:R-:W-:Y:S05]  /*121c0*/  BSYNC B0 ;  /* 0x0000000000007941 */ /* 0x000fea0003800000 */
.L_x_458:
        /* <DEDUP_REMOVED lines=12> */
.L_x_461:
[----:B------:R-:W-:Y:S05]  /*12290*/  BSYNC B0 ;  /* 0x0000000000007941 */ /* 0x000fea0003800000 */
.L_x_460:
        /* <DEDUP_REMOVED lines=12> */
.L_x_463:
[----:B------:R-:W-:Y:S05]  /*12360*/  BSYNC B0 ;  /* 0x0000000000007941 */ /* 0x000fea0003800000 */
.L_x_462:
[----:B-----5:R-:W-:Y:S01]  /*12370*/  IMAD.U32 R3, R21, 0x10000, RZ ;  /* 0x0001000015037824 */ /* 0x020fe200078e00ff */
[----:B------:R-:W-:Y:S01]  /*12380*/  BSSY B0, `(.L_x_464) ;  /* 0x000000c000007945 */ /* 0x000fe20003800000 */
[----:B------:R-:W-:Y:S02]  /*12390*/  @P4 IMAD.MOV.U32 R11, RZ, RZ, R9 ;  /* 0x000000ffff0b4224 */ /* 0x000fe400078e0009 */
[----:B------:R-:W-:-:S04]  /*123a0*/  FMUL R10, R3, UR8 ;  /* 0x00000008030a7c20 */ /* 0x000fc80008400000 */
[----:B------:R-:W-:-:S05]  /*123b0*/  FFMA R10, R57, UR13, R10 ;  /* 0x0000000d390a7c23 */ /* 0x000fca000800000a */
[----:B------:R-:W-:-:S04]  /*123c0*/  F2FP.BF16.F32.PACK_AB R10, RZ, R10 ;  /* 0x0000000aff0a723e */ /* 0x000fc800000010ff */
[----:B------:R-:W-:Y:S02]  /*123d0*/  PRMT R3, R10, 0x7610, R3 ;  /* 0x000076100a037816 */ /* 0x000fe40000000003 */
[----:B------:R-:W-:-:S05]  /*123e0*/  @P4 MOV R10, R4 ;  /* 0x00000004000a4202 */ /* 0x000fca0000000f00 */
[----:B------:R0:W-:Y:S01]  /*123f0*/  @P4 STG.E.U16 desc[UR26][R10.64+0x82], R3 ;  /* 0x000082030a004986 */ /* 0x0001e2000c10151a */
[----:B------:R-:W-:-:S04]  /*12400*/  LOP3.LUT P4, RZ, R2, 0x8000, RZ, 0xc0, !PT ;  /* 0x0000800002ff7812 */ /* 0x000fc8000788c0ff */
[----:B------:R-:W-:-:S13]  /*12410*/  ISETP.GT.AND P4, PT, R0, 0xc8, P4 ;  /* 0x000000c80000780c */ /* 0x000fda0002784270 */
[----:B0-----:R-:W-:Y:S05]  /*12420*/  @!P4 BRA `(.L_x_465) ;  /* 0x000000000004c947 */ /* 0x001fea0003800000 */
[----:B------:R0:W5:Y:S02]  /*12430*/  LDG.E.LTC128B.U16 R21, desc[UR26][R216.64+0x80] ;  /* 0x0000801ad8157981 */ /* 0x000164000c1e1520 */
.L_x_465:
[----:B------:R-:W-:Y:S05]  /*12440*/  BSYNC B0 ;  /* 0x0000000000007941 */ /* 0x000fea0003800000 */
.L_x_464:
        /* <DEDUP_REMOVED lines=11> */
.L_x_467:
[----:B------:R-:W-:Y:S05]  /*12500*/  BSYNC B0 ;  /* 0x0000000000007941 */ /* 0x000fea0003800000 */
.L_x_466:
        /* <DEDUP_REMOVED lines=12> */
.L_x_469:
[----:B------:R-:W-:Y:S05]  /*125d0*/  BSYNC B0 ;  /* 0x0000000000007941 */ /* 0x000fea0003800000 */
.L_x_468:
        /* <DEDUP_REMOVED lines=12> */
.L_x_471:
[----:B------:R-:W-:Y:S05]  /*126a0*/  BSYNC B0 ;  /* 0x0000000000007941 */ /* 0x000fea0003800000 */
.L_x_470:
        /* <DEDUP_REMOVED lines=13> */
.L_x_473:
[----:B------:R-:W-:Y:S05]  /*12780*/  BSYNC B0 ;  /* 0x0000000000007941 */ /* 0x000fea0003800000 */
.L_x_472:
        /* <DEDUP_REMOVED lines=11> */
.L_x_475:
[----:B------:R-:W-:Y:S05]  /*12840*/  BSYNC B0 ;  /* 0x0000000000007941 */ /* 0x000fea0003800000 */
.L_x_474:
        /* <DEDUP_REMOVED lines=12> */
.L_x_477:
[----:B------:R-:W-:Y:S05]  /*12910*/  BSYNC B0 ;  /* 0x0000000000007941 */ /* 0x000fea0003800000 */
.L_x_476:
        /* <DEDUP_REMOVED lines=12> */
.L_x_479:
[----:B------:R-:W-:Y:S05]  /*129e0*/  BSYNC B0 ;  /* 0x0000000000007941 */ /* 0x000fea0003800000 */
.L_x_478:
        /* <DEDUP_REMOVED lines=13> */
.L_x_481:
[----:B------:R-:W-:Y:S05]  /*12ac0*/  BSYNC B0 ;  /* 0x0000000000007941 */ /* 0x000fea0003800000 */
.L_x_480:
        /* <DEDUP_REMOVED lines=11> */
.L_x_483:
[----:B------:R-:W-:Y:S05]  /*12b80*/  BSYNC B0 ;  /* 0x0000000000007941 */ /* 0x000fea0003800000 */
.L_x_482:
        /* <DEDUP_REMOVED lines=12> */
.L_x_485:
[----:B------:R-:W-:Y:S05]  /*12c50*/  BSYNC B0 ;  /* 0x0000000000007941 */ /* 0x000fea0003800000 */
.L_x_484:
        /* <DEDUP_REMOVED lines=12> */
.L_x_487:
[----:B------:R-:W-:Y:S05]  /*12d20*/  BSYNC B0 ;  /* 0x0000000000007941 */ /* 0x000fea0003800000 */
.L_x_486:
        /* <DEDUP_REMOVED lines=13> */
.L_x_489:
[----:B------:R-:W-:Y:S05]  /*12e00*/  BSYNC B0 ;  /* 0x0000000000007941 */ /* 0x000fea0003800000 */
.L_x_488:
        /* <DEDUP_REMOVED lines=11> */
.L_x_491:
[----:B------:R-:W-:Y:S05]  /*12ec0*/  BSYNC B0 ;  /* 0x0000000000007941 */ /* 0x000fea0003800000 */
.L_x_490:
        /* <DEDUP_REMOVED lines=12> */
.L_x_493:
[----:B------:R-:W-:Y:S05]  /*12f90*/  BSYNC B0 ;  /* 0x0000000000007941 */ /* 0x000fea0003800000 */
.L_x_492:
        /* <DEDUP_REMOVED lines=12> */
.L_x_495:
[----:B------:R-:W-:Y:S05]  /*13060*/  BSYNC B0 ;  /* 0x0000000000007941 */ /* 0x000fea0003800000 */
.L_x_494:
        /* <DEDUP_REMOVED lines=13> */
.L_x_497:
[----:B------:R-:W-:Y:S05]  /*13140*/  BSYNC B0 ;  /* 0x0000000000007941 */ /* 0x000fea0003800000 */
.L_x_496:
        /* <DEDUP_REMOVED lines=11> */
.L_x_499:
[----:B------:R-:W-:Y:S05]  /*13200*/  BSYNC B0 ;  /* 0x0000000000007941 */ /* 0x000fea0003800000 */
.L_x_498:
[----:B------:R-:W-:Y:S01]  /*13210*/  LOP3.LUT P5, RZ, R2, 0x20, RZ, 0xc0, !PT ;  /* 0x0000002002ff7812 */ /* 0x000fe200078ac0ff */
[----:B-----5:R-:W-:Y:S01]  /*13220*/  IMAD.U32 R2, R21, 0x10000, RZ ;  /* 0x0001000015027824 */ /* 0x020fe200078e00ff */
[----:B------:R-:W-:Y:S03]  /*13230*/  BSSY B0, `(.L_x_500) ;  /* 0x000000b000007945 */ /* 0x000fe60003800000 */
[----:B------:R-:W-:-:S04]  /*13240*/  FMUL R2, R2, UR8 ;  /* 0x0000000802027c20 */ /* 0x000fc80008400000 */
[----:B------:R-:W-:-:S05]  /*13250*/  FFMA R2, R75, UR13, R2 ;  /* 0x0000000d4b027c23 */ /* 0x000fca0008000002 */
[----:B------:R-:W-:Y:S01]  /*13260*/  F2FP.BF16.F32.PACK_AB R3, RZ, R2 ;  /* 0x00000002ff03723e */ /* 0x000fe200000010ff */
[----:B------:R-:W-:-:S03]  /*13270*/  VIADD R2, R4, UR15 ;  /* 0x0000000f04027c36 */ /* 0x000fc60008000000 */
[----:B------:R-:W-:Y:S01]  /*13280*/  PRMT R10, R3, 0x7610, R10 ;  /* 0x00007610030a7816 */ /* 0x000fe2000000000a */
[----:B------:R-:W-:-:S05]  /*13290*/  @P4 IMAD.MOV.U32 R3, RZ, RZ, R7 ;  /* 0x000000ffff034224 */ /* 0x000fca00078e0007 */
[----:B------:R0:W-:Y:S01]  /*132a0*/  @P4 STG.E.U16 desc[UR26][R2.64+0xc2], R10 ;  /* 0x0000c20a02004986 */ /* 0x0001e2000c10151a */
[----:B------:R-:W-:-:S13]  /*132b0*/  ISETP.GT.AND P4, PT, R0, 0xc0, P5 ;  /* 0x000000c00000780c */ /* 0x000fda0002f84270 */
[----:B0-----:R-:W-:Y:S05]  /*132c0*/  @!P4 BRA `(.L_x_501) ;  /* 0x000000000004c947 */ /* 0x001fea0003800000 */
[----:B------:R0:W5:Y:S02]  /*132d0*/  LDG.E.LTC128B.U16 R21, desc[UR26][R222.64+0xd0] ;  /* 0x0000d01ade157981 */ /* 0x000164000c1e1520 */
.L_x_501:
[----:B------:R-:W-:Y:S05]  /*132e0*/  BSYNC B0 ;  /* 0x0000000000007941 */ /* 0x000fea0003800000 */
.L_x_500:
[----:B-----5:R-:W-:Y:S01]  /*132f0*/  IMAD.U32 R2, R21, 0x10000, RZ ;  /* 0x0001000015027824 */ /* 0x020fe200078e00ff */
[----:B------:R-:W-:Y:S03]  /*13300*/  BSSY B0, `(.L_x_502) ;  /* 0x000000b000007945 */ /* 0x000fe60003800000 */
[----:B------:R-:W-:Y:S01]  /*13310*/  FMUL R3, R2, UR8 ;  /* 0x0000000802037c20 */ /* 0x000fe20008400000 */
[----:B------:R-:W-:-:S03]  /*13320*/  @P4 IMAD.MOV.U32 R2, RZ, RZ, R4 ;  /* 0x000000ffff024224 */ /* 0x000fc600078e0004 */
        /* <DEDUP_REMOVED lines=8> */
.L_x_503:
[----:B------:R-:W-:Y:S05]  /*133b0*/  BSYNC B0 ;  /* 0x0000000000007941 */ /* 0x000fea0003800000 */
.L_x_502:
[----:B-----5:R-:W-:Y:S01]  /*133c0*/  IMAD.U32 R2, R21, 0x10000, RZ ;  /* 0x0001000015027824 */ /* 0x020fe200078e00ff */
[----:B------:R-:W-:Y:S01]  /*133d0*/  ISETP.GT.AND P5, PT, R0, 0xc8, P5 ;  /* 0x000000c80000780c */ /* 0x000fe20002fa4270 */
[----:B------:R-:W-:Y:S01]  /*133e0*/  @P4 IMAD.MOV.U32 R3, RZ, RZ, R9 ;  /* 0x000000ffff034224 */ /* 0x000fe200078e0009 */
[----:B------:R-:W-:Y:S01]  /*133f0*/  BSSY B0, `(.L_x_504) ;  /* 0x0000009000007945 */ /* 0x000fe20003800000 */
[----:B------:R-:W-:-:S04]  /*13400*/  FMUL R2, R2, UR8 ;  /* 0x0000000802027c20 */ /* 0x000fc80008400000 */
[----:B------:R-:W-:-:S05]  /*13410*/  FFMA R2, R77, UR13, R2 ;  /* 0x0000000d4d027c23 */ /* 0x000fca0008000002 */
[----:B------:R-:W-:-:S04]  /*13420*/  F2FP.BF16.F32.PACK_AB R2, RZ, R2 ;  /* 0x00000002ff02723e */ /* 0x000fc800000010ff */
[----:B------:R-:W-:Y:S01]  /*13430*/  PRMT R10, R2, 0x7610, R10 ;  /* 0x00007610020a7816 */ /* 0x000fe2000000000a */
[----:B------:R-:W-:-:S05]  /*13440*/  @P4 IMAD.MOV.U32 R2, RZ, RZ, R4 ;  /* 0x000000ffff024224 */ /* 0x000fca00078e0004 */
[----:B------:R0:W-:Y:S01]  /*13450*/  @P4 STG.E.U16 desc[UR26][R2.64+0xd2], R10 ;  /* 0x0000d20a02004986 */ /* 0x0001e2000c10151a */
[----:B------:R-:W-:Y:S05]  /*13460*/  @!P5 BRA `(.L_x_505) ;  /* 0x000000000004d947 */ /* 0x000fea0003800000 */
[----:B------:R0:W5:Y:S02]  /*13470*/  LDG.E.LTC128B.U16 R21, desc[UR26][R216.64+0xd0] ;  /* 0x0000d01ad8157981 */ /* 0x000164000c1e1520 */
.L_x_505:
[----:B------:R-:W-:Y:S05]  /*13480*/  BSYNC B0 ;  /* 0x0000000000007941 */ /* 0x000fea0003800000 */
.L_x_504:
[----:B0----5:R-:W-:Y:S01]  /*13490*/  IMAD.U32 R2, R21, 0x10000, RZ ;  /* 0x0001000015027824 */ /* 0x021fe200078e00ff */
[----:B------:R-:W-:Y:S01]  /*134a0*/  ISETP.GT.AND P4, PT, R0, 0xc8, P6 ;  /* 0x000000c80000780c */ /* 0x000fe20003784270 */
[----:B------:R-:W-:Y:S02]  /*134b0*/  BSSY B0, `(.L_x_506) ;  /* 0x000000a000007945 */ /* 0x000fe40003800000 */
[----:B------:R-:W-:Y:S01]  /*134c0*/  FMUL R3, R2, UR8 ;  /* 0x0000000802037c20 */ /* 0x000fe20008400000 */
[----:B------:R-:W-:-:S03]  /*134d0*/  VIADD R2, R4, UR15 ;  /* 0x0000000f04027c36 */ /* 0x000fc60008000000 */
[----:B------:R-:W-:-:S05]  /*134e0*/  FFMA R3, R78, UR13, R3 ;  /* 0x0000000d4e037c23 */ /* 0x000fca0008000003 */
[----:B------:R-:W-:-:S04]  /*134f0*/  F2FP.BF16.F32.PACK_AB R3, RZ, R3 ;  /* 0x00000003ff03723e */ /* 0x000fc800000010ff */
[----:B------:R-:W-:Y:S01]  /*13500*/  PRMT R10, R3, 0x7610, R10 ;  /* 0x00007610030a7816 */ /* 0x000fe2000000000a */
[----:B------:R-:W-:-:S05]  /*13510*/  @P5 IMAD.MOV.U32 R3, RZ, RZ, R7 ;  /* 0x000000ffff035224 */ /* 0x000fca00078e0007 */
[----:B------:R0:W-:Y:S01]  /*13520*/  @P5 STG.E.U16 desc[UR26][R2.64+0xd0], R10 ;  /* 0x0000d00a02005986 */ /* 0x0001e2000c10151a */
[----:B------:R-:W-:Y:S05]  /*13530*/  @!P4 BRA `(.L_x_507) ;  /* 0x000000000004c947 */ /* 0x000fea0003800000 */
[----:B------:R0:W5:Y:S02]  /*13540*/  LDG.E.LTC128B.U16 R21, desc[UR26][R216.64+0xd2] ;  /* 0x0000d21ad8157981 */ /* 0x000164000c1e1520 */
.L_x_507:
[----:B------:R-:W-:Y:S05]  /*13550*/  BSYNC B0 ;  /* 0x0000000000007941 */ /* 0x000fea0003800000 */
.L_x_506:
[----:B0----5:R-:W-:Y:S01]  /*13560*/  IMAD.U32 R2, R21, 0x10000, RZ ;  /* 0x0001000015027824 */ /* 0x021fe200078e00ff */
[----:B------:R-:W-:Y:S01]  /*13570*/  ISETP.GT.AND P5, PT, R0, 0xc0, P3 ;  /* 0x000000c00000780c */ /* 0x000fe20001fa4270 */
[----:B------:R-:W-:Y:S02]  /*13580*/  BSSY B0, `(.L_x_508) ;  /* 0x000000a000007945 */ /* 0x000fe40003800000 */
[----:B------:R-:W-:-:S04]  /*13590*/  FMUL R2, R2, UR8 ;  /* 0x0000000802027c20 */ /* 0x000fc80008400000 */
[----:B------:R-:W-:-:S05]  /*135a0*/  FFMA R2, R79, UR13, R2 ;  /* 0x0000000d4f027c23 */ /* 0x000fca0008000002 */
[----:B------:R-:W-:Y:S01]  /*135b0*/  F2FP.BF16.F32.PACK_AB R3, RZ, R2 ;  /* 0x00000002ff03723e */ /* 0x000fe200000010ff */
[----:B------:R-:W-:-:S03]  /*135c0*/  VIADD R2, R4, UR15 ;  /* 0x0000000f04027c36 */ /* 0x000fc60008000000 */
[----:B------:R-:W-:Y:S01]  /*135d0*/  PRMT R10, R3, 0x7610, R10 ;  /* 0x00007610030a7816 */ /* 0x000fe2000000000a */
[----:B------:R-:W-:-:S05]  /*135e0*/  @P4 IMAD.MOV.U32 R3, RZ, RZ, R7 ;  /* 0x000000ffff034224 */ /* 0x000fca00078e0007 */
[----:B------:R0:W-:Y:S01]  /*135f0*/  @P4 STG.E.U16 desc[UR26][R2.64+0xd2], R10 ;  /* 0x0000d20a02004986 */ /* 0x0001e2000c10151a */
[----:B------:R-:W-:Y:S05]  /*13600*/  @!P5 BRA `(.L_x_509) ;  /* 0x000000000004d947 */ /* 0x000fea0003800000 */
[----:B------:R0:W5:Y:S02]  /*13610*/  LDG.E.LTC128B.U16 R21, desc[UR26][R222.64+0xe0] ;  /* 0x0000e01ade157981 */ /* 0x000164000c1e1520 */
.L_x_509:
[----:B------:R-:W-:Y:S05]  /*13620*/  BSYNC B0 ;  /* 0x0000000000007941 */ /* 0x000fea0003800000 */
.L_x_508:
[----:B0----5:R-:W-:Y:S01]  /*13630*/  IMAD.U32 R2, R21, 0x10000, RZ ;  /* 0x0001000015027824 */ /* 0x021fe200078e00ff */
[----:B------:R-:W-:Y:S01]  /*13640*/  ISETP.GT.AND P4, PT, R0, 0xc0, P2 ;  /* 0x000000c00000780c */ /* 0x000fe20001784270 */
[----:B------:R-:W-:Y:S02]  /*13650*/  BSSY B0, `(.L_x_510) ;  /* 0x000000a000007945 */ /* 0x000fe40003800000 */
[----:B------:R-:W-:Y:S01]  /*13660*/  FMUL R3, R2, UR8 ;  /* 0x0000000802037c20 */ /* 0x000fe20008400000 */
[----:B------:R-:W-:-:S03]  /*13670*/  @P5 MOV R2, R4 ;  /* 0x0000000400025202 */ /* 0x000fc60000000f00 */
[----:B------:R-:W-:-:S05]  /*13680*/  FFMA R3, R80, UR13, R3 ;  /* 0x0000000d50037c23 */ /* 0x000fca0008000003 */
[----:B------:R-:W-:-:S04]  /*13690*/  F2FP.BF16.F32.PACK_AB R3, RZ, R3 ;  /* 0x00000003ff03723e */ /* 0x000fc800000010ff */
[----:B------:R-:W-:Y:S01]  /*136a0*/  PRMT R10, R3, 0x7610, R10 ;  /* 0x00007610030a7816 */ /* 0x000fe2000000000a */
[----:B------:R-:W-:-:S05]  /*136b0*/  @P5 IMAD.MOV.U32 R3, RZ, RZ, R9 ;  /* 0x000000ffff035224 */ /* 0x000fca00078e0009 */
[----:B------:R0:W-:Y:S01]  /*136c0*/  @P5 STG.E.U16 desc[UR26][R2.64+0xe0], R10 ;  /* 0x0000e00a02005986 */ /* 0x0001e2000c10151a */
[----:B------:R-:W-:Y:S05]  /*136d0*/  @!P4 BRA `(.L_x_511) ;  /* 0x000000000004c947 */ /* 0x000fea0003800000 */
[----:B------:R0:W5:Y:S02]  /*136e0*/  LDG.E.LTC128B.U16 R21, desc[UR26][R222.64+0xe2] ;  /* 0x0000e21ade157981 */ /* 0x000164000c1e1520 */
.L_x_511:
[----:B------:R-:W-:Y:S05]  /*136f0*/  BSYNC B0 ;  /* 0x0000000000007941 */ /* 0x000fea0003800000 */
.L_x_510:
[----:B0----5:R-:W-:Y:S01]  /*13700*/  IMAD.U32 R2, R21, 0x10000, RZ ;  /* 0x0001000015027824 */ /* 0x021fe200078e00ff */
        /* <DEDUP_REMOVED lines=11> */
.L_x_513:
[----:B------:R-:W-:Y:S05]  /*137c0*/  BSYNC B0 ;  /* 0x0000000000007941 */ /* 0x000fea0003800000 */
.L_x_512:
        /* <DEDUP_REMOVED lines=12> */
.L_x_515:
[----:B------:R-:W-:Y:S05]  /*13890*/  BSYNC B0 ;  /* 0x0000000000007941 */ /* 0x000fea0003800000 */
.L_x_514:
        /* <DEDUP_REMOVED lines=12> */
.L_x_517:
[----:B------:R-:W-:Y:S05]  /*13960*/  BSYNC B0 ;  /* 0x0000000000007941 */ /* 0x000fea0003800000 */
.L_x_516:
[----:B0----5:R-:W-:Y:S01]  /*13970*/  IMAD.U32 R2, R21, 0x10000, RZ ;  /* 0x0001000015027824 */ /* 0x021fe200078e00ff */
[----:B------:R-:W-:Y:S01]  /*13980*/  ISETP.GT.AND P2, PT, R0, 0xc0, P0 ;  /* 0x000000c00000780c */ /* 0x000fe20000744270 */
[----:B------:R-:W-:Y:S02]  /*13990*/  BSSY B0, `(.L_x_518) ;  /* 0x000000a000007945 */ /* 0x000fe40003800000 */
[----:B------:R-:W-:Y:S01]  /*139a0*/  FMUL R3, R2, UR8 ;  /* 0x0000000802037c20 */ /* 0x000fe20008400000 */
[----:B------:R-:W-:-:S03]  /*139b0*/  @P3 IMAD.MOV.U32 R2, RZ, RZ, R4 ;  /* 0x000000ffff023224 */ /* 0x000fc600078e0004 */
[----:B------:R-:W-:-:S05]  /*139c0*/  FFMA R3, R84, UR13, R3 ;  /* 0x0000000d54037c23 */ /* 0x000fca0008000003 */
[----:B------:R-:W-:-:S04]  /*139d0*/  F2FP.BF16.F32.PACK_AB R3, RZ, R3 ;  /* 0x00000003ff03723e */ /* 0x000fc800000010ff */
[----:B------:R-:W-:Y:S01]  /*139e0*/  PRMT R10, R3, 0x7610, R10 ;  /* 0x00007610030a7816 */ /* 0x000fe2000000000a */
[----:B------:R-:W-:-:S05]  /*139f0*/  @P3 IMAD.MOV.U32 R3, RZ, RZ, R9 ;  /* 0x000000ffff033224 */ /* 0x000fca00078e0009 */
[----:B------:R0:W-:Y:S01]  /*13a00*/  @P3 STG.E.U16 desc[UR26][R2.64+0xf0], R10 ;  /* 0x0000f00a02003986 */ /* 0x0001e2000c10151a */
[----:B------:R-:W-:Y:S05]  /*13a10*/  @!P2 BRA `(.L_x_519) ;  /* 0x000000000004a947 */ /* 0x000fea0003800000 */
[----:B------:R0:W5:Y:S02]  /*13a20*/  LDG.E.LTC128B.U16 R21, desc[UR26][R222.64+0xf2] ;  /* 0x0000f21ade157981 */ /* 0x000164000c1e1520 */
.L_x_519:
[----:B------:R-:W-:Y:S05]  /*13a30*/  BSYNC B0 ;  /* 0x0000000000007941 */ /* 0x000fea0003800000 */
.L_x_518:
[----:B0----5:R-:W-:Y:S01]  /*13a40*/  IMAD.U32 R2, R21, 0x10000, RZ ;  /* 0x0001000015027824 */ /* 0x021fe200078e00ff */
[----:B------:R-:W-:Y:S01]  /*13a50*/  ISETP.GT.AND P1, PT, R0, 0xc8, P1 ;  /* 0x000000c80000780c */ /* 0x000fe20000f24270 */
[----:B------:R-:W-:Y:S01]  /*13a60*/  @P2 IMAD.MOV.U32 R8, RZ, RZ, R4 ;  /* 0x000000ffff082224 */ /* 0x000fe200078e0004 */
[----:B------:R-:W-:Y:S01]  /*13a70*/  BSSY B0, `(.L_x_520) ;  /* 0x0000007000007945 */ /* 0x000fe20003800000 */
[----:B------:R-:W-:-:S04]  /*13a80*/  FMUL R2, R2, UR8 ;  /* 0x0000000802027c20 */ /* 0x000fc80008400000 */
[----:B------:R-:W-:-:S05]  /*13a90*/  FFMA R2, R85, UR13, R2 ;  /* 0x0000000d55027c23 */ /* 0x000fca0008000002 */
[----:B------:R-:W-:-:S05]  /*13aa0*/  F2FP.BF16.F32.PACK_AB R2, RZ, R2 ;  /* 0x00000002ff02723e */ /* 0x000fca00000010ff */
[----:B------:R0:W-:Y:S01]  /*13ab0*/  @P2 STG.E.U16 desc[UR26][R8.64+0xf2], R2 ;  /* 0x0000f20208002986 */ /* 0x0001e2000c10151a */
[----:B------:R-:W-:Y:S05]  /*13ac0*/  @!P1 BRA `(.L_x_521) ;  /* 0x0000000000049947 */ /* 0x000fea0003800000 */
[----:B------:R0:W5:Y:S02]  /*13ad0*/  LDG.E.LTC128B.U16 R21, desc[UR26][R216.64+0xf0] ;  /* 0x0000f01ad8157981 */ /* 0x000164000c1e1520 */
.L_x_521:
[----:B------:R-:W-:Y:S05]  /*13ae0*/  BSYNC B0 ;  /* 0x0000000000007941 */ /* 0x000fea0003800000 */
.L_x_520:
        /* <DEDUP_REMOVED lines=12> */
.L_x_523:
[----:B------:R-:W-:Y:S05]  /*13bb0*/  BSYNC B0 ;  /* 0x0000000000007941 */ /* 0x000fea0003800000 */
.L_x_522:
[----:B-----5:R-:W-:Y:S02]  /*13bc0*/  IMAD.U32 R21, R21, 0x10000, RZ ;  /* 0x0001000015157824 */ /* 0x020fe400078e00ff */
[----:B------:R-:W-:Y:S02]  /*13bd0*/  VIADD R4, R4, UR15 ;  /* 0x0000000f04047c36 */ /* 0x000fe40008000000 */
[----:B0-----:R-:W-:-:S04]  /*13be0*/  FMUL R0, R21, UR8 ;  /* 0x0000000815007c20 */ /* 0x001fc80008400000 */
[----:B------:R-:W-:Y:S01]  /*13bf0*/  FFMA R0, R87, UR13, R0 ;  /* 0x0000000d57007c23 */ /* 0x000fe20008000000 */
[----:B------:R-:W-:Y:S06]  /*13c00*/  @!P0 EXIT ;  /* 0x000000000000894d */ /* 0x000fec0003800000 */
[----:B------:R-:W-:Y:S01]  /*13c10*/  F2FP.BF16.F32.PACK_AB R0, RZ, R0 ;  /* 0x00000000ff00723e */ /* 0x000fe200000010ff */
[----:B------:R-:W-:-:S05]  /*13c20*/  IMAD.MOV.U32 R5, RZ, RZ, R7 ;  /* 0x000000ffff057224 */ /* 0x000fca00078e0007 */
[----:B------:R-:W-:Y:S01]  /*13c30*/  STG.E.U16 desc[UR26][R4.64+0xf2], R0 ;  /* 0x0000f20004007986 */ /* 0x000fe2000c10151a */
[----:B------:R-:W-:Y:S05]  /*13c40*/  EXIT ;  /* 0x000000000000794d */ /* 0x000fea0003800000 */
.L_x_21:
[----:B------:R-:W2:Y:S01]  /*13c50*/  LDL.LU R8, [R1+0xc] ;  /* 0x00000c0001087983 */ /* 0x000ea20000300800 */
[----:B------:R-:W-:-:S03]  /*13c60*/  ULDC.64 UR4, c[0x0][0x650] ;  /* 0x0001940000047ab9 */ /* 0x000fc60000000a00 */
[----:B------:R-:W3:Y:S04]  /*13c70*/  LDL.LU R9, [R1+0x18] ;  /* 0x0000180001097983 */ /* 0x000ee80000300800 */
[----:B------:R-:W4:Y:S04]  /*13c80*/  LDL.LU R11, [R1+0x20] ;  /* 0x00002000010b7983 */ /* 0x000f280000300800 */
[----:B------:R-:W5:Y:S04]  /*13c90*/  LDL.LU R12, [R1+0x38] ;  /* 0x00003800010c7983 */ /* 0x000f680000300800 */
        /* <DEDUP_REMOVED lines=36> */
[----:B------:R-:W5:Y:S01]  /*13ee0*/  LDL.LU R216, [R1+0xdc] ;  /* 0x0000dc0001d87983 */ /* 0x000f620000300800 */
[----:B------:R-:W-:-:S03]  /*13ef0*/  LEA R4, P1, R6, UR4, 0x1 ;  /* 0x0000000406047c11 */ /* 0x000fc6000f8208ff */
[----:B------:R-:W5:Y:S04]  /*13f00*/  LDL.LU R23, [R1+0xe0] ;  /* 0x0000e00001177983 */ /* 0x000f680000300800 */
[----:B------:R-:W5:Y:S04]  /*13f10*/  LDL.LU R22, [R1+0xe4] ;  /* 0x0000e40001167983 */ /* 0x000f680000300800 */
[----:B------:R-:W5:Y:S04]  /*13f20*/  LDL.LU R21, [R1+0xe8] ;  /* 0x0000e80001157983 */ /* 0x000f680000300800 */
[----:B------:R-:W5:Y:S01]  /*13f30*/  LDL.LU R20, [R1+0xec] ;  /* 0x0000ec0001147983 */ /* 0x000f620000300800 */
[----:B------:R-:W-:-:S03]  /*13f40*/  LEA.HI.X R5, R6, UR5, R2, 0x1, P1 ;  /* 0x0000000506057c11 */ /* 0x000fc600088f0c02 */
[----:B------:R-:W5:Y:S04]  /*13f50*/  LDL.LU R19, [R1+0xf0] ;  /* 0x0000f00001137983 */ /* 0x000f680000300800 */
[----:B------:R-:W5:Y:S04]  /*13f60*/  LDL.LU R18, [R1+0xf4] ;  /* 0x0000f40001127983 */ /* 0x000f680000300800 */
[----:B------:R-:W5:Y:S04]  /*13f70*/  LDL.LU R17, [R1+0xf8] ;  /* 0x0000f80001117983 */ /* 0x000f680000300800 */
[----:B------:R-:W5:Y:S04]  /*13f80*/  LDL.LU R16, [R1+0xfc] ;  /* 0x0000fc0001107983 */ /* 0x000f680000300800 */
[----:B------:R-:W3:Y:S04]  /*13f90*/  LDL.LU R2, [R1+0x4] ;  /* 0x0000040001027983 */ /* 0x000ee80000300800 */
[----:B------:R-:W4:Y:S04]  /*13fa0*/  LDL.LU R6, [R1] ;  /* 0x0000000001067983 */ /* 0x000f280000300800 */
[----:B------:R-:W5:Y:S01]  /*13fb0*/  LDL.LU R7, [R1+0x8] ;  /* 0x0000080001077983 */ /* 0x000f620000300800 */
[----:B------:R-:W-:Y:S01]  /*13fc0*/  ISETP.GT.AND P2, PT, R3, 0x1, PT ;  /* 0x000000010300780c */ /* 0x000fe20003f44270 */
[----:B------:R-:W-:-:S02]  /*13fd0*/  USHF.L.U32 UR5, UR16, 0x4, URZ ;  /* 0x0000000410057899 */ /* 0x000fc4000800063f */
[----:B------:R-:W-:Y:S01]  /*13fe0*/  USHF.L.U64.HI UR4, UR16, 0x4, UR17 ;  /* 0x0000000410047899 */ /* 0x000fe20008010211 */
[----:B------:R-:W-:Y:S01]  /*13ff0*/  ISETP.GT.AND P1, PT, R0, RZ, P2 ;  /* 0x000000ff0000720c */ /* 0x000fe20001724270 */
[----:B--2---:R-:W-:-:S05]  /*14000*/  FMUL R8, R8, UR13 ;  /* 0x0000000d08087c20 */ /* 0x004fca0008400000 */
[----:B------:R-:W-:Y:S01]  /*14010*/  F2FP.BF16.F32.PACK_AB R8, RZ, R8 ;  /* 0x00000008ff08723e */ /* 0x000fe200000010ff */
[----:B---3--:R-:W-:Y:S01]  /*14020*/  FMUL R2, R2, UR13 ;  /* 0x0000000d02027c20 */ /* 0x008fe20008400000 */
[----:B----4-:R-:W-:-:S04]  /*14030*/  FMUL R6, R6, UR13 ;  /* 0x0000000d06067c20 */ /* 0x010fc80008400000 */
[----:B------:R-:W-:Y:S01]  /*14040*/  F2FP.BF16.F32.PACK_AB R2, RZ, R2 ;  /* 0x00000002ff02723e */ /* 0x000fe200000010ff */
[----:B-----5:R-:W-:Y:S01]  /*14050*/  FMUL R7, R7, UR13 ;  /* 0x0000000d07077c20 */ /* 0x020fe20008400000 */
[----:B------:R-:W-:-:S03]  /*14060*/  F2FP.BF16.F32.PACK_AB R6, RZ, R6 ;  /* 0x00000006ff06723e */ /* 0x000fc600000010ff */
[----:B------:R1:W-:Y:S01]  /*14070*/  @P1 STG.E.U16 desc[UR26][R4.64+0x2], R2 ;  /* 0x0000020204001986 */ /* 0x0003e2000c10151a */
[----:B------:R-:W-:Y:S02]  /*14080*/  ISETP.GT.AND P1, PT, R0, 0x8, P5 ;  /* 0x000000080000780c */ /* 0x000fe40002f24270 */
[----:B------:R-:W-:Y:S01]  /*14090*/  F2FP.BF16.F32.PACK_AB R7, RZ, R7 ;  /* 0x00000007ff07723e */ /* 0x000fe200000010ff */
[----:B------:R2:W-:Y:S03]  /*140a0*/  @P0 STG.E.U16 desc[UR26][R4.64], R6 ;  /* 0x0000000604000986 */ /* 0x0005e6000c10151a */
[----:B-1----:R-:W-:Y:S02]  /*140b0*/  PRMT R2, R7, 0x7610, R2 ;  /* 0x0000761007027816 */ /* 0x002fe40000000002 */
[----:B--2---:R-:W-:-:S04]  /*140c0*/  IADD3 R6, P0, R4, UR5, RZ ;  /* 0x0000000504067c10 */ /* 0x004fc8000ff1e0ff */
[----:B------:R-:W-:-:S05]  /*140d0*/  IADD3.X R7, R5, UR4, RZ, P0, !PT ;  /* 0x0000000405077c10 */ /* 0x000fca00087fe4ff */
[----:B------:R1:W-:Y:S04]  /*140e0*/  @P1 STG.E.U16 desc[UR26][R6.64], R2 ;  /* 0x0000000206001986 */ /* 0x0003e8000c10151a */
[----:B-1----:R-:W2:Y:S01]  /*140f0*/  LDL.LU R2, [R1+0x10] ;  /* 0x0000100001027983 */ /* 0x002ea20000300800 */
[----:B------:R-:W-:Y:S01]  /*14100*/  ISETP.GT.AND P0, PT, R0, 0x8, P2 ;  /* 0x000000080000780c */ /* 0x000fe20001704270 */
[----:B------:R-:W-:-:S12]  /*14110*/  FMUL R9, R9, UR13 ;  /* 0x0000000d09097c20 */ /* 0x000fd80008400000 */
[----:B------:R1:W-:Y:S04]  /*14120*/  @P0 STG.E.U16 desc[UR26][R6.64+0x2], R8 ;  /* 0x0000020806000986 */ /* 0x0003e8000c10151a */
[----:B-1----:R-:W3:Y:S01]  /*14130*/  LDL.LU R8, [R1+0x14] ;  /* 0x0000140001087983 */ /* 0x002ee20000300800 */
[C---:B------:R-:W-:Y:S02]  /*14140*/  ISETP.GT.AND P2, PT, R3.reuse, 0x8, PT ;  /* 0x000000080300780c */ /* 0x040fe40003f44270 */
[----:B------:R-:W-:Y:S02]  /*14150*/  ISETP.GT.AND P3, PT, R3, 0x9, PT ;  /* 0x000000090300780c */ /* 0x000fe40003f64270 */
[C---:B------:R-:W-:Y:S02]  /*14160*/  ISETP.GT.AND P0, PT, R0.reuse, RZ, P2 ;  /* 0x000000ff0000720c */ /* 0x040fe40001704270 */
[----:B------:R-:W-:-:S02]  /*14170*/  ISETP.GT.AND P1, PT, R0, RZ, P3 ;  /* 0x000000ff0000720c */ /* 0x000fc40001f24270 */
[----:B------:R-:W-:Y:S01]  /*14180*/  ISETP.GT.AND P2, PT, R0, 0x8, P2 ;  /* 0x000000080000780c */ /* 0x000fe20001744270 */
[----:B--2---:R-:W-:-:S05]  /*14190*/  FMUL R2, R2, UR13 ;  /* 0x0000000d02027c20 */ /* 0x004fca0008400000 */
[----:B------:R-:W-:-:S04]  /*141a0*/  F2FP.BF16.F32.PACK_AB R2, RZ, R2 ;  /* 0x00000002ff02723e */ /* 0x000fc800000010ff */
[----:B------:R-:W-:Y:S02]  /*141b0*/  PRMT R10, R2, 0x7610, R10 ;  /* 0x00007610020a7816 */ /* 0x000fe4000000000a */
[----:B------:R-:W-:Y:S02]  /*141c0*/  F2FP.BF16.F32.PACK_AB R2, RZ, R9 ;  /* 0x00000009ff02723e */ /* 0x000fe400000010ff */
[----:B------:R-:W2:Y:S04]  /*141d0*/  LDL.LU R9, [R1+0x1c] ;  /* 0x00001c0001097983 */ /* 0x000ea80000300800 */
[----:B------:R1:W-:Y:S01]  /*141e0*/  @P0 STG.E.U16 desc[UR26][R4.64+0x10], R10 ;  /* 0x0000100a04000986 */ /* 0x0003e2000c10151a */
[----:B---3--:R-:W-:Y:S01]  /*141f0*/  FMUL R8, R8, UR13 ;  /* 0x0000000d08087c20 */ /* 0x008fe20008400000 */
[----:B------:R-:W-:-:S04]  /*14200*/  ISETP.GT.AND P0, PT, R0, 0x8, P3 ;  /* 0x000000080000780c */ /* 0x000fc80001f04270 */
[----:B------:R-:W-:-:S05]  /*14210*/  F2FP.BF16.F32.PACK_AB R8, RZ, R8 ;  /* 0x00000008ff08723e */ /* 0x000fca00000010ff */
[----:B------:R3:W-:Y:S04]  /*14220*/  @P1 STG.E.U16 desc[UR26][R4.64+0x12], R8 ;  /* 0x0000120804001986 */ /* 0x0007e8000c10151a */
[----:B------:R2:W-:Y:S01]  /*14230*/  @P2 STG.E.U16 desc[UR26][R6.64+0x10], R2 ;  /* 0x0000100206002986 */ /* 0x0005e2000c10151a */
[----:B------:R-:W-:Y:S01]  /*14240*/  ISETP.GT.AND P3, PT, R3, 0x10, PT ;  /* 0x000000100300780c */ /* 0x000fe20003f64270 */
[----:B------:R-:W-:Y:S01]  /*14250*/  USHF.L.U32 UR9, UR16, 0x7, URZ ;  /* 0x0000000710097899 */ /* 0x000fe2000800063f */
[----:B-1----:R-:W-:Y:S01]  /*14260*/  IMAD.U32 R10, RZ, RZ, UR5 ;  /* 0x00000005ff0a7e24 */ /* 0x002fe2000f8e00ff */
[----:B------:R-:W-:Y:S02]  /*14270*/  USHF.L.U32 UR11, UR16, 0x8, URZ ;  /* 0x00000008100b7899 */ /* 0x000fe4000800063f */
[----:B------:R-:W-:-:S02]  /*14280*/  USHF.L.U64.HI UR6, UR16, 0x7, UR17 ;  /* 0x0000000710067899 */ /* 0x000fc40008010211 */
[----:B------:R-:W-:Y:S02]  /*14290*/  USHF.L.U64.HI UR10, UR16, 0x8, UR17 ;  /* 0x00000008100a7899 */ /* 0x000fe40008010211 */
[----:B---3--:R-:W-:Y:S02]  /*142a0*/  IMAD.U32 R8, RZ, RZ, UR11 ;  /* 0x0000000bff087e24 */ /* 0x008fe4000f8e00ff */
[----:B--2---:R-:W-:-:S05]  /*142b0*/  FMUL R2, R9, UR13 ;  /* 0x0000000d09027c20 */ /* 0x004fca0008400000 */
[----:B------:R-:W-:-:S05]  /*142c0*/  F2FP.BF16.F32.PACK_AB R2, RZ, R2 ;  /* 0x00000002ff02723e */ /* 0x000fca00000010ff */
[----:B------:R1:W-:Y:S01]  /*142d0*/  @P0 STG.E.U16 desc[UR26][R6.64+0x12], R2 ;  /* 0x0000120206000986 */ /* 0x0003e2000c10151a */
[----:B------:R-:W-:Y:S01]  /*142e0*/  ISETP.GT.AND P0, PT, R0, RZ, P3 ;  /* 0x000000ff0000720c */ /* 0x000fe20001f04270 */
[----:B-1----:R-:W-:-:S05]  /*142f0*/  FMUL R2, R11, UR13 ;  /* 0x0000000d0b027c20 */ /* 0x002fca0008400000 */
[----:B------:R-:W-:-:S07]  /*14300*/  F2FP.BF16.F32.PACK_AB R2, RZ, R2 ;  /* 0x00000002ff02723e */ /* 0x000fce00000010ff */
[----:B------:R1:W-:Y:S01]  /*14310*/  @P0 STG.E.U16 desc[UR26][R4.64+0x20], R2 ;  /* 0x0000200204000986 */ /* 0x0003e2000c10151a */
[----:B------:R-:W-:Y:S01]  /*14320*/  IADD3 R10, P0, P1, R10, UR9, R4 ;  /* 0x000000090a0a7c10 */ /* 0x000fe2000f91e004 */
[----:B-1----:R-:W-:-:S05]  /*14330*/  IMAD.U32 R2, RZ, RZ, UR4 ;  /* 0x00000004ff027e24 */ /* 0x002fca000f8e00ff */
[----:B------:R-:W-:Y:S01]  /*14340*/  IADD3.X R11, R2, UR6, R5, P0, P1 ;  /* 0x00000006020b7c10 */ /* 0x000fe200087e2405 */
[----:B------:R-:W-:Y:S01]  /*14350*/  IMAD.U32 R2, RZ, RZ, UR10 ;  /* 0x0000000aff027e24 */ /* 0x000fe2000f8e00ff */
[----:B------:R-:W-:-:S04]  /*14360*/  IADD3 R8, P0, P1, R4, UR5, R8 ;  /* 0x0000000504087c10 */ /* 0x000fc8000f91e008 */
[----:B------:R-:W-:Y:S02]  /*14370*/  IADD3.X R9, R5, UR4, R2, P0, P1 ;  /* 0x0000000405097c10 */ /* 0x000fe400087e2402 */
[----:B------:R-:W2:Y:S01]  /*14380*/  LDL.LU R2, [R1+0x24] ;  /* 0x0000240001027983 */ /* 0x000ea20000300800 */
[----:B------:R-:W-:-:S04]  /*14390*/  ISETP.GT.AND P2, PT, R3, 0x11, PT ;  /* 0x000000110300780c */ /* 0x000fc80003f44270 */
[----:B------:R-:W-:Y:S01]  /*143a0*/  ISETP.GT.AND P0, PT, R0, RZ, P2 ;  /* 0x000000ff0000720c */ /* 0x000fe20001704270 */
[----:B--2---:R-:W-:-:S05]  /*143b0*/  FMUL R2, R2, UR13 ;  /* 0x0000000d02027c20 */ /* 0x004fca0008400000 */
[----:B------:R-:W-:-:S07]  /*143c0*/  F2FP.BF16.F32.PACK_AB R2, RZ, R2 ;  /* 0x00000002ff02723e */ /* 0x000fce00000010ff */
[----:B------:R1:W-:Y:S04]  /*143d0*/  @P0 STG.E.U16 desc[UR26][R4.64+0x22], R2 ;  /* 0x0000220204000986 */ /* 0x0003e8000c10151a */
[----:B-1----:R-:W2:Y:S01]  /*143e0*/  LDL.LU R2, [R1+0x28] ;  /* 0x0000280001027983 */ /* 0x002ea20000300800 */
[----:B------:R-:W-:Y:S01]  /*143f0*/  ISETP.GT.AND P0, PT, R0, 0x8, P3 ;  /* 0x000000080000780c */ /* 0x000fe20001f04270 */
        /* <DEDUP_REMOVED lines=9> */
[----:B------:R-:W-:-:S04]  /*14490*/  ISETP.GT.AND P2, PT, R3, 0x18, PT ;  /* 0x000000180300780c */ /* 0x000fc80003f44270 */
[----:B------:R-:W-:Y:S01]  /*144a0*/  ISETP.GT.AND P0, PT, R0, RZ, P2 ;  /* 0x000000ff0000720c */ /* 0x000fe20001704270 */
[----:B--2---:R-:W-:-:S05]  /*144b0*/  FMUL R2, R2, UR13 ;  /* 0x0000000d02027c20 */ /* 0x004fca0008400000 */
[----:B------:R-:W-:-:S07]  /*144c0*/  F2FP.BF16.F32.PACK_AB R2, RZ, R2 ;  /* 0x00000002ff02723e */ /* 0x000fce00000010ff */
[----:B------:R1:W-:Y:S04]  /*144d0*/  @P0 STG.E.U16 desc[UR26][R4.64+0x30], R2 ;  /* 0x0000300204000986 */ /* 0x0003e8000c10151a */
[----:B-1----:R-:W2:Y:S01]  /*144e0*/  LDL.LU R2, [R1+0x34] ;  /* 0x0000340001027983 */ /* 0x002ea20000300800 */
[----:B------:R-:W-:-:S04]  /*144f0*/  ISETP.GT.AND P1, PT, R3, 0x19, PT ;  /* 0x000000190300780c */ /* 0x000fc80003f24270 */
[----:B------:R-:W-:Y:S01]  /*14500*/  ISETP.GT.AND P0, PT, R0, RZ, P1 ;  /* 0x000000ff0000720c */ /* 0x000fe20000f04270 */
[----:B------:R-:W-:Y:S01]  /*14510*/  FMUL R12, R12, UR13 ;  /* 0x0000000d0c0c7c20 */ /* 0x000fe20008400000 */
[----:B--2---:R-:W-:-:S05]  /*14520*/  FMUL R2, R2, UR13 ;  /* 0x0000000d02027c20 */ /* 0x004fca0008400000 */
[----:B------:R-:W-:-:S06]  /*14530*/  F2FP.BF16.F32.PACK_AB R2, RZ, R2 ;  /* 0x00000002ff02723e */ /* 0x000fcc00000010ff */
[----:B------:R1:W-:Y:S02]  /*14540*/  @P0 STG.E.U16 desc[UR26][R4.64+0x32], R2 ;  /* 0x0000320204000986 */ /* 0x0003e4000c10151a */
[----:B-1----:R-:W-:Y:S02]  /*14550*/  F2FP.BF16.F32.PACK_AB R2, RZ, R12 ;  /* 0x0000000cff02723e */ /* 0x002fe400000010ff */
[----:B------:R-:W2:Y:S01]  /*14560*/  LDL.LU R12, [R1+0x3c] ;  /* 0x00003c00010c7983 */ /* 0x000ea20000300800 */
[----:B------:R-:W-:-:S13]  /*14570*/  ISETP.GT.AND P0, PT, R0, 0x8, P2 ;  /* 0x000000080000780c */ /* 0x000fda0001704270 */
[----:B------:R1:W-:Y:S01]  /*14580*/  @P0 STG.E.U16 desc[UR26][R6.64+0x30], R2 ;  /* 0x0000300206000986 */ /* 0x0003e2000c10151a */
[----:B--2---:R-:W-:-:S05]  /*14590*/  FMUL R12, R12, UR13 ;  /* 0x0000000d0c0c7c20 */ /* 0x004fca0008400000 */
[----:B------:R-:W-:-:S04]  /*145a0*/  F2FP.BF16.F32.PACK_AB R12, RZ, R12 ;  /* 0x0000000cff0c723e */ /* 0x000fc800000010ff */
[----:B-1----:R-:W-:Y:S02]  /*145b0*/  PRMT R2, R12, 0x7610, R2 ;  /* 0x000076100c027816 */ /* 0x002fe40000000002 */
[----:B------:R-:W2:Y:S01]  /*145c0*/  LDL.LU R12, [R1+0x40] ;  /* 0x00004000010c7983 */ /* 0x000ea20000300800 */
[----:B------:R-:W-:-:S13]  /*145d0*/  ISETP.GT.AND P0, PT, R0, 0x8, P1 ;  /* 0x000000080000780c */ /* 0x000fda0000f04270 */
[----:B------:R1:W-:Y:S04]  /*145e0*/  @P0 STG.E.U16 desc[UR26][R6.64+0x32], R2 ;  /* 0x0000320206000986 */ /* 0x0003e8000c10151a */
[----:B-1----:R-:W3:Y:S01]  /*145f0*/  LDL.LU R2, [R1+0x48] ;  /* 0x0000480001027983 */ /* 0x002ee20000300800 */
[----:B--2---:R-:W-:-:S05]  /*14600*/  FMUL R12, R12, UR13 ;  /* 0x0000000d0c0c7c20 */ /* 0x004fca0008400000 */
[----:B------:R-:W-:-:S04]  /*14610*/  F2FP.BF16.F32.PACK_AB R12, RZ, R12 ;  /* 0x0000000cff0c723e */ /* 0x000fc800000010ff */
[----:B------:R-:W-:Y:S02]  /*14620*/  PRMT R13, R12, 0x7610, R13 ;  /* 0x000076100c0d7816 */ /* 0x000fe4000000000d */
[----:B------:R-:W2:Y:S01]  /*14630*/  LDL.LU R12, [R1+0x44] ;  /* 0x00004400010c7983 */ /* 0x000ea20000300800 */
[----:B------:R-:W-:-:S04]  /*14640*/  ISETP.GT.AND P2, PT, R3, 0x20, PT ;  /* 0x000000200300780c */ /* 0x000fc80003f44270 */
[----:B------:R-:W-:Y:S02]  /*14650*/  ISETP.GT.AND P0, PT, R0, RZ, P2 ;  /* 0x000000ff0000720c */ /* 0x000fe40001704270 */
[----:B------:R-:W-:-:S11]  /*14660*/  ISETP.GT.AND P1, PT, R3, 0x21, PT ;  /* 0x000000210300780c */ /* 0x000fd60003f24270 */
[----:B------:R1:W-:Y:S01]  /*14670*/  @P0 STG.E.U16 desc[UR26][R4.64+0x40], R13 ;  /* 0x0000400d04000986 */ /* 0x0003e2000c10151a */
[----:B------:R-:W-:Y:S01]  /*14680*/  ISETP.GT.AND P0, PT, R0, RZ, P1 ;  /* 0x000000ff0000720c */ /* 0x000fe20000f04270 */
[----:B---3--:R-:W-:-:S05]  /*14690*/  FMUL R2, R2, UR13 ;  /* 0x0000000d02027c20 */ /* 0x008fca0008400000 */
[----:B------:R-:W-:-:S04]  /*146a0*/  F2FP.BF16.F32.PACK_AB R2, RZ, R2 ;  /* 0x00000002ff02723e */ /* 0x000fc800000010ff */
[----:B------:R-:W-:Y:S01]  /*146b0*/  PRMT R14, R2, 0x7610, R14 ;  /* 0x00007610020e7816 */ /* 0x000fe2000000000e */
[----:B------:R-:W-:-:S05]  /*146c0*/  FMUL R2, R252, UR13 ;  /* 0x0000000dfc027c20 */ /* 0x000fca0008400000 */
[----:B------:R-:W-:-:S04]  /*146d0*/  F2FP.BF16.F32.PACK_AB R2, RZ, R2 ;  /* 0x00000002ff02723e */ /* 0x000fc800000010ff */
[----:B-1----:R-:W-:Y:S01]  /*146e0*/  PRMT R13, R2, 0x7610, R13 ;  /* 0x00007610020d7816 */ /* 0x002fe2000000000d */
[----:B------:R-:W-:-:S05]  /*146f0*/  FMUL R2, R251, UR13 ;  /* 0x0000000dfb027c20 */ /* 0x000fca0008400000 */
[----:B------:R-:W-:Y:S01]  /*14700*/  F2FP.BF16.F32.PACK_AB R2, RZ, R2 ;  /* 0x00000002ff02723e */ /* 0x000fe200000010ff */
[----:B--2---:R-:W-:-:S05]  /*14710*/  FMUL R12, R12, UR13 ;  /* 0x0000000d0c0c7c20 */ /* 0x004fca0008400000 */
[----:B------:R-:W-:-:S05]  /*14720*/  F2FP.BF16.F32.PACK_AB R12, RZ, R12 ;  /* 0x0000000cff0c723e */ /* 0x000fca00000010ff */
[----:B------:R1:W-:Y:S01]  /*14730*/  @P0 STG.E.U16 desc[UR26][R4.64+0x42], R12 ;  /* 0x0000420c04000986 */ /* 0x0003e2000c10151a */
[----:B------:R-:W-:Y:S02]  /*14740*/  ISETP.GT.AND P0, PT, R0, 0x8, P2 ;  /* 0x000000080000780c */ /* 0x000fe40001704270 */
[----:B------:R-:W-:-:S11]  /*14750*/  ISETP.GT.AND P2, PT, R3, 0x28, PT ;  /* 0x000000280300780c */ /* 0x000fd60003f44270 */
[----:B------:R2:W-:Y:S01]  /*14760*/  @P0 STG.E.U16 desc[UR26][R6.64+0x40], R14 ;  /* 0x0000400e06000986 */ /* 0x0005e2000c10151a */
[----:B------:R-:W-:Y:S02]  /*14770*/  ISETP.GT.AND P0, PT, R0, 0x8, P1 ;  /* 0x000000080000780c */ /* 0x000fe40000f04270 */
[----:B-1----:R-:W-:-:S11]  /*14780*/  PRMT R12, R2, 0x7610, R12 ;  /* 0x00007610020c7816 */ /* 0x002fd6000000000c */
[----:B------:R1:W-:Y:S01]  /*14790*/  @P0 STG.E.U16 desc[UR26][R6.64+0x42], R13 ;  /* 0x0000420d06000986 */ /* 0x0003e2000c10151a */
[----:B------:R-:W-:Y:S02]  /*147a0*/  ISETP.GT.AND P0, PT, R0, RZ, P2 ;  /* 0x000000ff0000720c */ /* 0x000fe40001704270 */
[----:B------:R-:W-:Y:S01]  /*147b0*/  ISETP.GT.AND P1, PT, R3, 0x29, PT ;  /* 0x000000290300780c */ /* 0x000fe20003f24270 */
[----:B------:R-:W-:-:S05]  /*147c0*/  FMUL R2, R250, UR13 ;  /* 0x0000000dfa027c20 */ /* 0x000fca0008400000 */
[----:B------:R-:W-:-:S05]  /*147d0*/  F2FP.BF16.F32.PACK_AB R2, RZ, R2 ;  /* 0x00000002ff02723e */ /* 0x000fca00000010ff */
[----:B------:R3:W-:Y:S01]  /*147e0*/  @P0 STG.E.U16 desc[UR26][R4.64+0x50], R12 ;  /* 0x0000500c04000986 */ /* 0x0007e2000c10151a */
[----:B------:R-:W-:Y:S02]  /*147f0*/  ISETP.GT.AND P0, PT, R0, RZ, P1 ;  /* 0x000000ff0000720c */ /* 0x000fe40000f04270 */
[----:B--2---:R-:W-:Y:S01]  /*14800*/  PRMT R14, R2, 0x7610, R14 ;  /* 0x00007610020e7816 */ /* 0x004fe2000000000e */
[----:B------:R-:W-:-:S05]  /*14810*/  FMUL R2, R249, UR13 ;  /* 0x0000000df9027c20 */ /* 0x000fca0008400000 */
[----:B------:R-:W-:-:S05]  /*14820*/  F2FP.BF16.F32.PACK_AB R2, RZ, R2 ;  /* 0x00000002ff02723e */ /* 0x000fca00000010ff */
[----:B------:R2:W-:Y:S01]  /*14830*/  @P0 STG.E.U16 desc[UR26][R4.64+0x52], R14 ;  /* 0x0000520e04000986 */ /* 0x0005e2000c10151a */
[----:B------:R-:W-:Y:S02]  /*14840*/  ISETP.GT.AND P0, PT, R0, 0x8, P2 ;  /* 0x000000080000780c */ /* 0x000fe40001704270 */
[----:B-1----:R-:W-:Y:S01]  /*14850*/  PRMT R13, R2, 0x7610, R13 ;  /* 0x00007610020d7816 */ /* 0x002fe2000000000d */
[----:B------:R-:W-:-:S05]  /*14860*/  FMUL R2, R248, UR13 ;  /* 0x0000000df8027c20 */ /* 0x000fca0008400000 */
[----:B------:R-:W-:-:S05]  /*14870*/  F2FP.BF16.F32.PACK_AB R2, RZ, R2 ;  /* 0x00000002ff02723e */ /* 0x000fca00000010ff */
[----:B------:R1:W-:Y:S01]  /*14880*/  @P0 STG.E.U16 desc[UR26][R6.64+0x50], R13 ;  /* 0x0000500d06000986 */ /* 0x0003e2000c10151a */
[----:B------:R-:W-:Y:S02]  /*14890*/  ISETP.GT.AND P0, PT, R0, 0x8, P1 ;  /* 0x000000080000780c */ /* 0x000fe40000f04270 */
[----:B---3--:R-:W-:Y:S02]  /*148a0*/  PRMT R12, R2, 0x7610, R12 ;  /* 0x00007610020c7816 */ /* 0x008fe4000000000c */
[----:B------:R-:W-:Y:S01]  /*148b0*/  ISETP.GT.AND P2, PT, R3, 0x30, PT ;  /* 0x000000300300780c */ /* 0x000fe20003f44270 */
[----:B------:R-:W-:-:S08]  /*148c0*/  FMUL R2, R247, UR13 ;  /* 0x0000000df7027c20 */ /* 0x000fd00008400000 */
[----:B------:R3:W-:Y:S01]  /*148d0*/  @P0 STG.E.U16 desc[UR26][R6.64+0x52], R12 ;  /* 0x0000520c06000986 */ /* 0x0007e2000c10151a */
[----:B------:R-:W-:Y:S02]  /*148e0*/  ISETP.GT.AND P0, PT, R0, RZ, P2 ;  /* 0x000000ff0000720c */ /* 0x000fe40001704270 */
[----:B------:R-:W-:Y:S02]  /*148f0*/  F2FP.BF16.F32.PACK_AB R2, RZ, R2 ;  /* 0x00000002ff02723e */ /* 0x000fe400000010ff */
[----:B------:R-:W-:Y:S02]  /*14900*/  ISETP.GT.AND P1, PT, R3, 0x31, PT ;  /* 0x000000310300780c */ /* 0x000fe40003f24270 */
[----:B--2---:R-:W-:Y:S01]  /*14910*/  PRMT R14, R2, 0x7610, R14 ;  /* 0x00007610020e7816 */ /* 0x004fe2000000000e */
[----:B------:R-:W-:-:S06]  /*14920*/  FMUL R2, R246, UR13 ;  /* 0x0000000df6027c20 */ /* 0x000fcc0008400000 */
[----:B------:R2:W-:Y:S01]  /*14930*/  @P0 STG.E.U16 desc[UR26][R4.64+0x60], R14 ;  /* 0x0000600e04000986 */ /* 0x0005e2000c10151a */
[----:B------:R-:W-:Y:S02]  /*14940*/  ISETP.GT.AND P0, PT, R0, RZ, P1 ;  /* 0x000000ff0000720c */ /* 0x000fe40000f04270 */
[----:B------:R-:W-:-:S04]  /*14950*/  F2FP.BF16.F32.PACK_AB R2, RZ, R2 ;  /* 0x00000002ff02723e */ /* 0x000fc800000010ff */
[----:B-1----:R-:W-:Y:S01]  /*14960*/  PRMT R13, R2, 0x7610, R13 ;  /* 0x00007610020d7816 */ /* 0x002fe2000000000d */
[----:B------:R-:W-:-:S06]  /*14970*/  FMUL R2, R245, UR13 ;  /* 0x0000000df5027c20 */ /* 0x000fcc0008400000 */
[----:B------:R1:W-:Y:S01]  /*14980*/  @P0 STG.E.U16 desc[UR26][R4.64+0x62], R13 ;  /* 0x0000620d04000986 */ /* 0x0003e2000c10151a */
[----:B------:R-:W-:Y:S02]  /*14990*/  ISETP.GT.AND P0, PT, R0, 0x8, P2 ;  /* 0x000000080000780c */ /* 0x000fe40001704270 */
[----:B------:R-:W-:-:S04]  /*149a0*/  F2FP.BF16.F32.PACK_AB R2, RZ, R2 ;  /* 0x00000002ff02723e */ /* 0x000fc800000010ff */
[----:B---3--:R-:W-:Y:S01]  /*149b0*/  PRMT R12, R2, 0x7610, R12 ;  /* 0x00007610020c7816 */ /* 0x008fe2000000000c */
[----:B------:R-:W-:-:S06]  /*149c0*/  FMUL R2, R244, UR13 ;  /* 0x0000000df4027c20 */ /* 0x000fcc0008400000 */
[----:B------:R3:W-:Y:S01]  /*149d0*/  @P0 STG.E.U16 desc[UR26][R6.64+0x60], R12 ;  /* 0x0000600c06000986 */ /* 0x0007e2000c10151a */
[----:B------:R-:W-:Y:S02]  /*149e0*/  ISETP.GT.AND P0, PT, R0, 0x8, P1 ;  /* 0x000000080000780c */ /* 0x000fe40000f04270 */
[----:B------:R-:W-:Y:S02]  /*149f0*/  F2FP.BF16.F32.PACK_AB R2, RZ, R2 ;  /* 0x00000002ff02723e */ /* 0x000fe400000010ff */
[----:B------:R-:W-:Y:S02]  /*14a00*/  ISETP.GT.AND P2, PT, R3, 0x38, PT ;  /* 0x000000380300780c */ /* 0x000fe40003f44270 */
[----:B--2---:R-:W-:Y:S01]  /*14a10*/  PRMT R14, R2, 0x7610, R14 ;  /* 0x00007610020e7816 */ /* 0x004fe2000000000e */
[----:B------:R-:W-:-:S06]  /*14a20*/  FMUL R2, R243, UR13 ;  /* 0x0000000df3027c20 */ /* 0x000fcc0008400000 */
[----:B------:R2:W-:Y:S01]  /*14a30*/  @P0 STG.E.U16 desc[UR26][R6.64+0x62], R14 ;  /* 0x0000620e06000986 */ /* 0x0005e2000c10151a */
[----:B------:R-:W-:Y:S02]  /*14a40*/  ISETP.GT.AND P0, PT, R0, RZ, P2 ;  /* 0x000000ff0000720c */ /* 0x000fe40001704270 */
[----:B------:R-:W-:Y:S02]  /*14a50*/  F2FP.BF16.F32.PACK_AB R2, RZ, R2 ;  /* 0x00000002ff02723e */ /* 0x000fe400000010ff */
[----:B------:R-:W-:Y:S02]  /*14a60*/  ISETP.GT.AND P1, PT, R3, 0x39, PT ;  /* 0x000000390300780c */ /* 0x000fe40003f24270 */
[----:B-1----:R-:W-:Y:S01]  /*14a70*/  PRMT R13, R2, 0x7610, R13 ;  /* 0x00007610020d7816 */ /* 0x002fe2000000000d */
[----:B------:R-:W-:-:S06]  /*14a80*/  FMUL R2, R242, UR13 ;  /* 0x0000000df2027c20 */ /* 0x000fcc0008400000 */
[----:B------:R1:W-:Y:S01]  /*14a90*/  @P0 STG.E.U16 desc[UR26][R4.64+0x70], R13 ;  /* 0x0000700d04000986 */ /* 0x0003e2000c10151a */
[----:B------:R-:W-:Y:S02]  /*14aa0*/  ISETP.GT.AND P0, PT, R0, RZ, P1 ;  /* 0x000000ff0000720c */ /* 0x000fe40000f04270 */
[----:B------:R-:W-:-:S04]  /*14ab0*/  F2FP.BF16.F32.PACK_AB R2, RZ, R2 ;  /* 0x00000002ff02723e */ /* 0x000fc800000010ff */
[----:B---3--:R-:W-:Y:S01]  /*14ac0*/  PRMT R12, R2, 0x7610, R12 ;  /* 0x00007610020c7816 */ /* 0x008fe2000000000c */
[----:B------:R-:W-:-:S06]  /*14ad0*/  FMUL R2, R241, UR13 ;  /* 0x0000000df1027c20 */ /* 0x000fcc0008400000 */
[----:B------:R3:W-:Y:S01]  /*14ae0*/  @P0 STG.E.U16 desc[UR26][R4.64+0x72], R12 ;  /* 0x0000720c04000986 */ /* 0x0007e2000c10151a */
[----:B------:R-:W-:Y:S02]  /*14af0*/  ISETP.GT.AND P0, PT, R0, 0x8, P2 ;  /* 0x000000080000780c */ /* 0x000fe40001704270 */
[----:B------:R-:W-:-:S04]  /*14b00*/  F2FP.BF16.F32.PACK_AB R2, RZ, R2 ;  /* 0x00000002ff02723e */ /* 0x000fc800000010ff */
[----:B--2---:R-:W-:Y:S01]  /*14b10*/  PRMT R14, R2, 0x7610, R14 ;  /* 0x00007610020e7816 */ /* 0x004fe2000000000e */
[----:B------:R-:W-:-:S06]  /*14b20*/  FMUL R2, R240, UR13 ;  /* 0x0000000df0027c20 */ /* 0x000fcc0008400000 */
[----:B------:R2:W-:Y:S01]  /*14b30*/  @P0 STG.E.U16 desc[UR26][R6.64+0x70], R14 ;  /* 0x0000700e06000986 */ /* 0x0005e2000c10151a */
[----:B------:R-:W-:Y:S02]  /*14b40*/  ISETP.GT.AND P0, PT, R0, 0x8, P1 ;  /* 0x000000080000780c */ /* 0x000fe40000f04270 */
[----:B------:R-:W-:Y:S02]  /*14b50*/  F2FP.BF16.F32.PACK_AB R2, RZ, R2 ;  /* 0x00000002ff02723e */ /* 0x000fe400000010ff */
[----:B------:R-:W-:Y:S02]  /*14b60*/  ISETP.GT.AND P2, PT, R3, 0x40, PT ;  /* 0x000000400300780c */ /* 0x000fe40003f44270 */
[----:B-1----:R-:W-:Y:S01]  /*14b70*/  PRMT R13, R2, 0x7610, R13 ;  /* 0x00007610020d7816 */ /* 0x002fe2000000000d */
[----:B------:R-:W-:-:S06]  /*14b80*/  FMUL R2, R239, UR13 ;  /* 0x0000000def027c20 */ /* 0x000fcc0008400000 */
[----:B------:R1:W-:Y:S01]  /*14b90*/  @P0 STG.E.U16 desc[UR26][R6.64+0x72], R13 ;  /* 0x0000720d06000986 */ /* 0x0003e2000c10151a */
[----:B------:R-:W-:Y:S02]  /*14ba0*/  ISETP.GT.AND P0, PT, R0, RZ, P2 ;  /* 0x000000ff0000720c */ /* 0x000fe40001704270 */
[----:B------:R-:W-:Y:S02]  /*14bb0*/  F2FP.BF16.F32.PACK_AB R2, RZ, R2 ;  /* 0x00000002ff02723e */ /* 0x000fe400000010ff */
[----:B------:R-:W-:Y:S02]  /*14bc0*/  ISETP.GT.AND P1, PT, R3, 0x41, PT ;  /* 0x000000410300780c */ /* 0x000fe40003f24270 */
[----:B---3--:R-:W-:Y:S01]  /*14bd0*/  PRMT R12, R2, 0x7610, R12 ;  /* 0x00007610020c7816 */ /* 0x008fe2000000000c */
[----:B------:R-:W-:-:S06]  /*14be0*/  FMUL R2, R238, UR13 ;  /* 0x0000000dee027c20 */ /* 0x000fcc0008400000 */
[----:B------:R3:W-:Y:S01]  /*14bf0*/  @P0 STG.E.U16 desc[UR26][R4.64+0x80], R12 ;  /* 0x0000800c04000986 */ /* 0x0007e2000c10151a */
[----:B------:R-:W-:Y:S02]  /*14c00*/  ISETP.GT.AND P0, PT, R0, RZ, P1 ;  /* 0x000000ff0000720c */ /* 0x000fe40000f04270 */
[----:B------:R-:W-:-:S04]  /*14c10*/  F2FP.BF16.F32.PACK_AB R2, RZ, R2 ;  /* 0x00000002ff02723e */ /* 0x000fc800000010ff */
[----:B--2---:R-:W-:Y:S01]  /*14c20*/  PRMT R14, R2, 0x7610, R14 ;  /* 0x00007610020e7816 */ /* 0x004fe2000000000e */
[----:B------:R-:W-:-:S06]  /*14c30*/  FMUL R2, R237, UR13 ;  /* 0x0000000ded027c20 */ /* 0x000fcc0008400000 */
[----:B------:R2:W-:Y:S01]  /*14c40*/  @P0 STG.E.U16 desc[UR26][R4.64+0x82], R14 ;  /* 0x0000820e04000986 */ /* 0x0005e2000c10151a */
[----:B------:R-:W-:Y:S02]  /*14c50*/  ISETP.GT.AND P0, PT, R0, 0x8, P2 ;  /* 0x000000080000780c */ /* 0x000fe40001704270 */
[----:B------:R-:W-:-:S04]  /*14c60*/  F2FP.BF16.F32.PACK_AB R2, RZ, R2 ;  /* 0x00000002ff02723e */ /* 0x000fc800000010ff */
[----:B-1----:R-:W-:Y:S01]  /*14c70*/  PRMT R13, R2, 0x7610, R13 ;  /* 0x00007610020d7816 */ /* 0x002fe2000000000d */
[----:B------:R-:W-:-:S06]  /*14c80*/  FMUL R2, R236, UR13 ;  /* 0x0000000dec027c20 */ /* 0x000fcc0008400000 */
[----:B------:R1:W-:Y:S01]  /*14c90*/  @P0 STG.E.U16 desc[UR26][R6.64+0x80], R13 ;  /* 0x0000800d06000986 */ /* 0x0003e2000c10151a */
[----:B------:R-:W-:Y:S02]  /*14ca0*/  ISETP.GT.AND P0, PT, R0, 0x8, P1 ;  /* 0x000000080000780c */ /* 0x000fe40000f04270 */
[----:B------:R-:W-:Y:S02]  /*14cb0*/  F2FP.BF16.F32.PACK_AB R2, RZ, R2 ;  /* 0x00000002ff02723e */ /* 0x000fe400000010ff */
[----:B------:R-:W-:Y:S02]  /*14cc0*/  ISETP.GT.AND P2, PT, R3, 0x48, PT ;  /* 0x000000480300780c */ /* 0x000fe40003f44270 */
[----:B---3--:R-:W-:Y:S01]  /*14cd0*/  PRMT R12, R2, 0x7610, R12 ;  /* 0x00007610020c7816 */ /* 0x008fe2000000000c */
[----:B------:R-:W-:-:S06]  /*14ce0*/  FMUL R2, R235, UR13 ;  /* 0x0000000deb027c20 */ /* 0x000fcc0008400000 */
        /* <DEDUP_REMOVED lines=132> */
[----:B------:R-:W-:-:S04]  /*15530*/  ISETP.GT.AND P0, PT, R3, 0x78, PT ;  /* 0x000000780300780c */ /* 0x000fc80003f04270 */
[----:B------:R-:W-:Y:S02]  /*15540*/  ISETP.GT.AND P1, PT, R0, RZ, P0 ;  /* 0x000000ff0000720c */ /* 0x000fe40000724270 */
[----:B------:R-:W-:-:S04]  /*15550*/  F2FP.BF16.F32.PACK_AB R2, RZ, R2 ;  /* 0x00000002ff02723e */ /* 0x000fc800000010ff */
[----:B--2---:R-:W-:Y:S01]  /*15560*/  PRMT R14, R2, 0x7610, R14 ;  /* 0x00007610020e7816 */ /* 0x004fe2000000000e */
[----:B------:R-:W-:-:S06]  /*15570*/  FMUL R2, R18, UR13 ;  /* 0x0000000d12027c20 */ /* 0x000fcc0008400000 */
[----:B------:R-:W-:Y:S01]  /*15580*/  @P1 STG.E.U16 desc[UR26][R4.64+0xf0], R14 ;  /* 0x0000f00e04001986 */ /* 0x000fe2000c10151a */
[----:B------:R-:W-:-:S04]  /*15590*/  ISETP.GT.AND P1, PT, R3, 0x79, PT ;  /* 0x000000790300780c */ /* 0x000fc80003f24270 */
[----:B------:R-:W-:Y:S02]  /*155a0*/  ISETP.GT.AND P6, PT, R0, RZ, P1 ;  /* 0x000000ff0000720c */ /* 0x000fe40000fc4270 */
[----:B------:R-:W-:-:S04]  /*155b0*/  F2FP.BF16.F32.PACK_AB R2, RZ, R2 ;  /* 0x00000002ff02723e */ /* 0x000fc800000010ff */
[----:B-1----:R-:W-:Y:S01]  /*155c0*/  PRMT R13, R2, 0x7610, R13 ;  /* 0x00007610020d7816 */ /* 0x002fe2000000000d */
[----:B------:R-:W-:-:S06]  /*155d0*/  FMUL R2, R17, UR13 ;  /* 0x0000000d11027c20 */ /* 0x000fcc0008400000 */
[----:B------:R1:W-:Y:S01]  /*155e0*/  @P6 STG.E.U16 desc[UR26][R4.64+0xf2], R13 ;  /* 0x0000f20d04006986 */ /* 0x0003e2000c10151a */
[----:B------:R-:W-:Y:S02]  /*155f0*/  ISETP.GT.AND P6, PT, R0, 0x8, P0 ;  /* 0x000000080000780c */ /* 0x000fe400007c4270 */
[----:B------:R-:W-:-:S04]  /*15600*/  F2FP.BF16.F32.PACK_AB R2, RZ, R2 ;  /* 0x00000002ff02723e */ /* 0x000fc800000010ff */
[----:B------:R-:W-:-:S07]  /*15610*/  PRMT R15, R2, 0x7610, R15 ;  /* 0x00007610020f7816 */ /* 0x000fce000000000f */
[----:B---3--:R-:W-:Y:S02]  /*15620*/  @P6 IMAD.MOV.U32 R12, RZ, RZ, R6 ;  /* 0x000000ffff0c6224 */ /* 0x008fe400078e0006 */
[----:B-1----:R-:W-:-:S05]  /*15630*/  @P6 IMAD.MOV.U32 R13, RZ, RZ, R7 ;  /* 0x000000ffff0d6224 */ /* 0x002fca00078e0007 */
[----:B------:R1:W-:Y:S01]  /*15640*/  @P6 STG.E.U16 desc[UR26][R12.64+0xf0], R15 ;  /* 0x0000f00f0c006986 */ /* 0x0003e2000c10151a */
[----:B------:R-:W-:Y:S01]  /*15650*/  ISETP.GT.AND P6, PT, R0, 0x8, P1 ;  /* 0x000000080000780c */ /* 0x000fe20000fc4270 */
[----:B------:R-:W-:-:S05]  /*15660*/  FMUL R2, R16, UR13 ;  /* 0x0000000d10027c20 */ /* 0x000fca0008400000 */
[----:B------:R-:W-:-:S07]  /*15670*/  F2FP.BF16.F32.PACK_AB R2, RZ, R2 ;  /* 0x00000002ff02723e */ /* 0x000fce00000010ff */
[----:B-1----:R-:W-:Y:S02]  /*15680*/  @P6 IMAD.MOV.U32 R12, RZ, RZ, R6 ;  /* 0x000000ffff0c6224 */ /* 0x002fe400078e0006 */
[----:B------:R-:W-:-:S05]  /*15690*/  @P6 IMAD.MOV.U32 R13, RZ, RZ, R7 ;  /* 0x000000ffff0d6224 */ /* 0x000fca00078e0007 */
[----:B------:R1:W-:Y:S01]  /*156a0*/  @P6 STG.E.U16 desc[UR26][R12.64+0xf2], R2 ;  /* 0x0000f2020c006986 */ /* 0x0003e2000c10151a */
[----:B------:R-:W-:-:S04]  /*156b0*/  IADD3 R6, P6, R4, UR9, RZ ;  /* 0x0000000904067c10 */ /* 0x000fc8000ffde0ff */
[----:B------:R-:W-:Y:S02]  /*156c0*/  IADD3.X R7, R5, UR6, RZ, P6, !PT ;  /* 0x0000000605077c10 */ /* 0x000fe4000b7fe4ff */
[----:B------:R-:W-:Y:S01]  /*156d0*/  ISETP.GT.AND P6, PT, R0, 0x40, P5 ;  /* 0x000000400000780c */ /* 0x000fe20002fc4270 */
[----:B------:R-:W-:-:S05]  /*156e0*/  FMUL R152, R152, UR13 ;  /* 0x0000000d98987c20 */ /* 0x000fca0008400000 */
[----:B------:R-:W-:-:S07]  /*156f0*/  F2FP.BF16.F32.PACK_AB R152, RZ, R152 ;  /* 0x00000098ff98723e */ /* 0x000fce00000010ff */
[----:B------:R-:W-:Y:S01]  /*15700*/  @P6 STG.E.U16 desc[UR26][R6.64], R152 ;  /* 0x0000009806006986 */ /* 0x000fe2000c10151a */
[----:B------:R-:W-:Y:S01]  /*15710*/  ISETP.GT.AND P6, PT, R3, 0x1, PT ;  /* 0x000000010300780c */ /* 0x000fe20003fc4270 */
[----:B------:R-:W-:-:S03]  /*15720*/  FMUL R153, R153, UR13 ;  /* 0x0000000d99997c20 */ /* 0x000fc60008400000 */
[----:B------:R-:W-:Y:S02]  /*15730*/  ISETP.GT.AND P6, PT, R0, 0x40, P6 ;  /* 0x000000400000780c */ /* 0x000fe400037c4270 */
[----:B------:R-:W-:Y:S01]  /*15740*/  F2FP.BF16.F32.PACK_AB R153, RZ, R153 ;  /* 0x00000099ff99723e */ /* 0x000fe200000010ff */
[----:B------:R-:W-:-:S10]  /*15750*/  FMUL R154, R154, UR13 ;  /* 0x0000000d9a9a7c20 */ /* 0x000fd40008400000 */
[----:B------:R-:W-:Y:S01]  /*15760*/  @P6 STG.E.U16 desc[UR26][R6.64+0x2], R153 ;  /* 0x0000029906006986 */ /* 0x000fe2000c10151a */
[----:B-1----:R-:W-:-:S04]  /*15770*/  IADD3 R12, P6, R6, UR5, RZ ;  /* 0x00000005060c7c10 */ /* 0x002fc8000ffde0ff */
[----:B------:R-:W-:Y:S02]  /*15780*/  IADD3.X R13, R7, UR4, RZ, P6, !PT ;  /* 0x00000004070d7c10 */ /* 0x000fe4000b7fe4ff */
[----:B------:R-:W-:Y:S02]  /*15790*/  ISETP.GT.AND P6, PT, R0, 0x48, P5 ;  /* 0x000000480000780c */ /* 0x000fe40002fc4270 */
[----:B------:R-:W-:-:S11]  /*157a0*/  F2FP.BF16.F32.PACK_AB R154, RZ, R154 ;  /* 0x0000009aff9a723e */ /* 0x000fd600000010ff */
[----:B------:R1:W-:Y:S01]  /*157b0*/  @P6 STG.E.U16 desc[UR26][R12.64], R154 ;  /* 0x0000009a0c006986 */ /* 0x0003e2000c10151a */
[----:B------:R-:W-:-:S04]  /*157c0*/  IADD3 R14, P6, R6, UR5, RZ ;  /* 0x00000005060e7c10 */ /* 0x000fc8000ffde0ff */
[----:B------:R-:W-:Y:S02]  /*157d0*/  IADD3.X R15, R7, UR4, RZ, P6, !PT ;  /* 0x00000004070f7c10 */ /* 0x000fe4000b7fe4ff */
[----:B------:R-:W-:Y:S01]  /*157e0*/  ISETP.GT.AND P6, PT, R3, 0x1, PT ;  /* 0x000000010300780c */ /* 0x000fe20003fc4270 */
[----:B------:R-:W-:-:S03]  /*157f0*/  FMUL R155, R155, UR13 ;  /* 0x0000000d9b9b7c20 */ /* 0x000fc60008400000 */
[----:B------:R-:W-:Y:S02]  /*15800*/  ISETP.GT.AND P6, PT, R0, 0x48, P6 ;  /* 0x000000480000780c */ /* 0x000fe400037c4270 */
[----:B------:R-:W-:Y:S01]  /*15810*/  F2FP.BF16.F32.PACK_AB R155, RZ, R155 ;  /* 0x0000009bff9b723e */ /* 0x000fe200000010ff */
[----:B------:R-:W-:-:S10]  /*15820*/  FMUL R156, R156, UR13 ;  /* 0x0000000d9c9c7c20 */ /* 0x000fd40008400000 */
[----:B------:R-:W-:Y:S01]  /*15830*/  @P6 STG.E.U16 desc[UR26][R14.64+0x2], R155 ;  /* 0x0000029b0e006986 */ /* 0x000fe2000c10151a */
[----:B------:R-:W-:-:S04]  /*15840*/  ISETP.GT.AND P6, PT, R3, 0x8, PT ;  /* 0x000000080300780c */ /* 0x000fc80003fc4270 */
        /* <DEDUP_REMOVED lines=278> */
[----:B------:R-:W-:-:S11]  /*169b0*/  F2FP.BF16.F32.PACK_AB R213, RZ, R213 ;  /* 0x000000d5ffd5723e */ /* 0x000fd600000010ff */
[----:B------:R2:W-:Y:S01]  /*169c0*/  @P6 STG.E.U16 desc[UR26][R6.64+0xf2], R213 ;  /* 0x0000f2d506006986 */ /* 0x0005e2000c10151a */
[----:B-1----:R-:W-:-:S04]  /*169d0*/  IADD3 R12, P6, R4, UR11, RZ ;  /* 0x0000000b040c7c10 */ /* 0x002fc8000ffde0ff */
[----:B------:R-:W-:Y:S02]  /*169e0*/  IADD3.X R13, R5, UR10, RZ, P6, !PT ;  /* 0x0000000a050d7c10 */ /* 0x000fe4000b7fe4ff */
[----:B------:R-:W-:Y:S01]  /*169f0*/  ISETP.GT.AND P6, PT, R0, 0x48, P0 ;  /* 0x000000480000780c */ /* 0x000fe200007c4270 */
[----:B------:R-:W-:-:S05]  /*16a00*/  FMUL R214, R214, UR13 ;  /* 0x0000000dd6d67c20 */ /* 0x000fca0008400000 */
[----:B------:R-:W-:-:S07]  /*16a10*/  F2FP.BF16.F32.PACK_AB R214, RZ, R214 ;  /* 0x000000d6ffd6723e */ /* 0x000fce00000010ff */
[----:B--2---:R-:W-:Y:S02]  /*16a20*/  @P6 IMAD.MOV.U32 R6, RZ, RZ, R10 ;  /* 0x000000ffff066224 */ /* 0x004fe400078e000a */
[----:B------:R-:W-:Y:S02]  /*16a30*/  @P6 IMAD.MOV.U32 R7, RZ, RZ, R11 ;  /* 0x000000ffff076224 */ /* 0x000fe400078e000b */
[----:B------:R-:W-:-:S03]  /*16a40*/  FMUL R215, R215, UR13 ;  /* 0x0000000dd7d77c20 */ /* 0x000fc60008400000 */
[----:B------:R1:W-:Y:S01]  /*16a50*/  @P6 STG.E.U16 desc[UR26][R6.64+0xf0], R214 ;  /* 0x0000f0d606006986 */ /* 0x0003e2000c10151a */
[----:B------:R-:W-:Y:S02]  /*16a60*/  ISETP.GT.AND P6, PT, R0, 0x48, P1 ;  /* 0x000000480000780c */ /* 0x000fe40000fc4270 */
[----:B------:R-:W-:Y:S01]  /*16a70*/  F2FP.BF16.F32.PACK_AB R215, RZ, R215 ;  /* 0x000000d7ffd7723e */ /* 0x000fe200000010ff */
[----:B------:R-:W-:-:S10]  /*16a80*/  FMUL R88, R88, UR13 ;  /* 0x0000000d58587c20 */ /* 0x000fd40008400000 */
[----:B------:R2:W-:Y:S01]  /*16a90*/  @P6 STG.E.U16 desc[UR26][R10.64+0xf2], R215 ;  /* 0x0000f2d70a006986 */ /* 0x0005e2000c10151a */
[----:B------:R-:W-:Y:S02]  /*16aa0*/  ISETP.GT.AND P6, PT, R0, 0x80, P5 ;  /* 0x000000800000780c */ /* 0x000fe40002fc4270 */
[----:B------:R-:W-:Y:S01]  /*16ab0*/  F2FP.BF16.F32.PACK_AB R88, RZ, R88 ;  /* 0x00000058ff58723e */ /* 0x000fe200000010ff */
[----:B------:R-:W-:-:S10]  /*16ac0*/  FMUL R89, R89, UR13 ;  /* 0x0000000d59597c20 */ /* 0x000fd40008400000 */
[----:B------:R-:W-:Y:S01]  /*16ad0*/  @P6 STG.E.U16 desc[UR26][R12.64], R88 ;  /* 0x000000580c006986 */ /* 0x000fe2000c10151a */
[----:B------:R-:W-:-:S04]  /*16ae0*/  ISETP.GT.AND P6, PT, R3, 0x1, PT ;  /* 0x000000010300780c */ /* 0x000fc80003fc4270 */
[----:B------:R-:W-:Y:S02]  /*16af0*/  ISETP.GT.AND P6, PT, R0, 0x80, P6 ;  /* 0x000000800000780c */ /* 0x000fe400037c4270 */
[----:B------:R-:W-:-:S11]  /*16b00*/  F2FP.BF16.F32.PACK_AB R89, RZ, R89 ;  /* 0x00000059ff59723e */ /* 0x000fd600000010ff */
[----:B------:R-:W-:Y:S01]  /*16b10*/  @P6 STG.E.U16 desc[UR26][R12.64+0x2], R89 ;  /* 0x000002590c006986 */ /* 0x000fe2000c10151a */
[----:B-1----:R-:W-:-:S04]  /*16b20*/  IADD3 R6, P6, R12, UR5, RZ ;  /* 0x000000050c067c10 */ /* 0x002fc8000ffde0ff */
[----:B------:R-:W-:Y:S02]  /*16b30*/  IADD3.X R7, R13, UR4, RZ, P6, !PT ;  /* 0x000000040d077c10 */ /* 0x000fe4000b7fe4ff */
[----:B--2---:R-:W-:-:S04]  /*16b40*/  IADD3 R10, P6, R12, UR5, RZ ;  /* 0x000000050c0a7c10 */ /* 0x004fc8000ffde0ff */
[----:B------:R-:W-:Y:S02]  /*16b50*/  IADD3.X R11, R13, UR4, RZ, P6, !PT ;  /* 0x000000040d0b7c10 */ /* 0x000fe4000b7fe4ff */
[----:B------:R-:W-:Y:S01]  /*16b60*/  ISETP.GT.AND P6, PT, R0, 0x88, P5 ;  /* 0x000000880000780c */ /* 0x000fe20002fc4270 */
[----:B------:R-:W-:-:S05]  /*16b70*/  FMUL R90, R90, UR13 ;  /* 0x0000000d5a5a7c20 */ /* 0x000fca0008400000 */
[----:B------:R-:W-:-:S07]  /*16b80*/  F2FP.BF16.F32.PACK_AB R90, RZ, R90 ;  /* 0x0000005aff5a723e */ /* 0x000fce00000010ff */
[----:B------:R1:W-:Y:S01]  /*16b90*/  @P6 STG.E.U16 desc[UR26][R6.64], R90 ;  /* 0x0000005a06006986 */ /* 0x0003e2000c10151a */
[----:B------:R-:W-:Y:S01]  /*16ba0*/  ISETP.GT.AND P6, PT, R3, 0x1, PT ;  /* 0x000000010300780c */ /* 0x000fe20003fc4270 */
[----:B------:R-:W-:-:S03]  /*16bb0*/  FMUL R91, R91, UR13 ;  /* 0x0000000d5b5b7c20 */ /* 0x000fc60008400000 */
[----:B------:R-:W-:Y:S02]  /*16bc0*/  ISETP.GT.AND P6, PT, R0, 0x88, P6 ;  /* 0x000000880000780c */ /* 0x000fe400037c4270 */
[----:B------:R-:W-:Y:S01]  /*16bd0*/  F2FP.BF16.F32.PACK_AB R91, RZ, R91 ;  /* 0x0000005bff5b723e */ /* 0x000fe200000010ff */
[----:B------:R-:W-:-:S10]  /*16be0*/  FMUL R92, R92, UR13 ;  /* 0x0000000d5c5c7c20 */ /* 0x000fd40008400000 */
[----:B------:R2:W-:Y:S01]  /*16bf0*/  @P6 STG.E.U16 desc[UR26][R10.64+0x2], R91 ;  /* 0x0000025b0a006986 */ /* 0x0005e2000c10151a */
[----:B------:R-:W-:-:S04]  /*16c00*/  ISETP.GT.AND P6, PT, R3, 0x8, PT ;  /* 0x000000080300780c */ /* 0x000fc80003fc4270 */
[----:B------:R-:W-:Y:S02]  /*16c10*/  ISETP.GT.AND P6, PT, R0, 0x80, P6 ;  /* 0x000000800000780c */ /* 0x000fe400037c4270 */
[----:B------:R-:W-:Y:S01]  /*16c20*/  F2FP.BF16.F32.PACK_AB R92, RZ, R92 ;  /* 0x0000005cff5c723e */ /* 0x000fe200000010ff */
[----:B------:R-:W-:-:S10]  /*16c30*/  FMUL R93, R93, UR13 ;  /* 0x0000000d5d5d7c20 */ /* 0x000fd40008400000 */
[----:B------:R-:W-:Y:S01]  /*16c40*/  @P6 STG.E.U16 desc[UR26][R12.64+0x10], R92 ;  /* 0x0000105c0c006986 */ /* 0x000fe2000c10151a */
[----:B------:R-:W-:-:S04]  /*16c50*/  ISETP.GT.AND P6, PT, R3, 0x9, PT ;  /* 0x000000090300780c */ /* 0x000fc80003fc4270 */
[----:B------:R-:W-:Y:S01]  /*16c60*/  ISETP.GT.AND P6, PT, R0, 0x80, P6 ;  /* 0x000000800000780c */ /* 0x000fe200037c4270 */
[----:B-1----:R-:W-:Y:S01]  /*16c70*/  IMAD.U32 R7, RZ, RZ, UR16 ;  /* 0x00000010ff077e24 */ /* 0x002fe2000f8e00ff */
[----:B------:R-:W-:Y:S01]  /*16c80*/  UIMAD UR6, UR17, 0x180, URZ ;  /* 0x00000180110678a4 */ /* 0x000fe2000f8e023f */
[----:B------:R-:W-:Y:S02]  /*16c90*/  F2FP.BF16.F32.PACK_AB R93, RZ, R93 ;  /* 0x0000005dff5d723e */ /* 0x000fe400000010ff */
[----:B------:R-:W-:-:S04]  /*16ca0*/  IMAD.WIDE.U32 R4, R7, 0x180, R4 ;  /* 0x0000018007047825 */ /* 0x000fc800078e0004 */
[----:B--2---:R-:W-:-:S04]  /*16cb0*/  VIADD R11, R5, UR6 ;  /* 0x00000006050b7c36 */ /* 0x004fc80008000000 */
[----:B------:R-:W-:Y:S01]  /*16cc0*/  @P6 STG.E.U16 desc[UR26][R12.64+0x12], R93 ;  /* 0x0000125d0c006986 */ /* 0x000fe2000c10151a */
        /* <DEDUP_REMOVED lines=272> */
[----:B------:R-:W-:Y:S02]  /*17dd0*/  F2FP.BF16.F32.PACK_AB R149, RZ, R149 ;  /* 0x00000095ff95723e */ /* 0x000fe400000010ff */
[----:B------:R-:W-:-:S09]  /*17de0*/  IADD3 R5, R5, UR6, RZ ;  /* 0x0000000605057c10 */ /* 0x000fd2000fffe0ff */
[----:B------:R-:W-:Y:S01]  /*17df0*/  @P6 STG.E.U16 desc[UR26][R12.64+0xf2], R149 ;  /* 0x0000f2950c006986 */ /* 0x000fe2000c10151a */
[----:B------:R-:W-:-:S04]  /*17e00*/  IADD3 R14, P6, R4, UR5, RZ ;  /* 0x00000005040e7c10 */ /* 0x000fc8000ffde0ff */
[----:B------:R-:W-:Y:S02]  /*17e10*/  IADD3.X R15, R5, UR4, RZ, P6, !PT ;  /* 0x00000004050f7c10 */ /* 0x000fe4000b7fe4ff */
[----:B------:R-:W-:Y:S01]  /*17e20*/  ISETP.GT.AND P6, PT, R0, 0x88, P0 ;  /* 0x000000880000780c */ /* 0x000fe200007c4270 */
[----:B------:R-:W-:-:S05]  /*17e30*/  FMUL R150, R150, UR13 ;  /* 0x0000000d96967c20 */ /* 0x000fca0008400000 */
[----:B------:R-:W-:Y:S01]  /*17e40*/  F2FP.BF16.F32.PACK_AB R150, RZ, R150 ;  /* 0x00000096ff96723e */ /* 0x000fe200000010ff */
[----:B------:R-:W-:-:S06]  /*17e50*/  FMUL R151, R151, UR13 ;  /* 0x0000000d97977c20 */ /* 0x000fcc0008400000 */
[----:B------:R-:W-:Y:S01]  /*17e60*/  @P6 STG.E.U16 desc[UR26][R8.64+0xf0], R150 ;  /* 0x0000f09608006986 */ /* 0x000fe2000c10151a */
[----:B------:R-:W-:Y:S02]  /*17e70*/  ISETP.GT.AND P6, PT, R0, 0x88, P1 ;  /* 0x000000880000780c */ /* 0x000fe40000fc4270 */
[----:B------:R-:W-:Y:S01]  /*17e80*/  F2FP.BF16.F32.PACK_AB R151, RZ, R151 ;  /* 0x00000097ff97723e */ /* 0x000fe200000010ff */
[----:B------:R-:W-:-:S10]  /*17e90*/  FMUL R24, R24, UR13 ;  /* 0x0000000d18187c20 */ /* 0x000fd40008400000 */
[----:B------:R-:W-:Y:S01]  /*17ea0*/  @P6 STG.E.U16 desc[UR26][R8.64+0xf2], R151 ;  /* 0x0000f29708006986 */ /* 0x000fe2000c10151a */
[----:B------:R-:W-:Y:S02]  /*17eb0*/  ISETP.GT.AND P6, PT, R0, 0xc0, P5 ;  /* 0x000000c00000780c */ /* 0x000fe40002fc4270 */
[----:B------:R-:W-:-:S11]  /*17ec0*/  F2FP.BF16.F32.PACK_AB R24, RZ, R24 ;  /* 0x00000018ff18723e */ /* 0x000fd600000010ff */
[----:B------:R-:W-:-:S05]  /*17ed0*/  @P6 IMAD.MOV.U32 R10, RZ, RZ, R4 ;  /* 0x000000ffff0a6224 */ /* 0x000fca00078e0004 */
[----:B------:R1:W-:Y:S01]  /*17ee0*/  @P6 STG.E.U16 desc[UR26][R10.64], R24 ;  /* 0x000000180a006986 */ /* 0x0003e2000c10151a */
[----:B------:R-:W-:-:S04]  /*17ef0*/  ISETP.GT.AND P6, PT, R3, 0x1, PT ;  /* 0x000000010300780c */ /* 0x000fc80003fc4270 */
[C---:B------:R-:W-:Y:S01]  /*17f00*/  ISETP.GT.AND P6, PT, R0.reuse, 0xc0, P6 ;  /* 0x000000c00000780c */ /* 0x040fe200037c4270 */
[----:B------:R-:W-:Y:S01]  /*17f10*/  FMUL R25, R25, UR13 ;  /* 0x0000000d19197c20 */ /* 0x000fe20008400000 */
[----:B------:R-:W-:Y:S01]  /*17f20*/  ISETP.GT.AND P5, PT, R0, 0xc8, P5 ;  /* 0x000000c80000780c */ /* 0x000fe20002fa4270 */
[----:B------:R-:W-:-:S03]  /*17f30*/  FMUL R26, R26, UR13 ;  /* 0x0000000d1a1a7c20 */ /* 0x000fc60008400000 */
[----:B------:R-:W-:Y:S02]  /*17f40*/  F2FP.BF16.F32.PACK_AB R25, RZ, R25 ;  /* 0x00000019ff19723e */ /* 0x000fe400000010ff */
[----:B------:R-:W-:-:S05]  /*17f50*/  F2FP.BF16.F32.PACK_AB R26, RZ, R26 ;  /* 0x0000001aff1a723e */ /* 0x000fca00000010ff */
[----:B-1----:R-:W-:-:S05]  /*17f60*/  @P6 IMAD.MOV.U32 R10, RZ, RZ, R4 ;  /* 0x000000ffff0a6224 */ /* 0x002fca00078e0004 */
[----:B------:R-:W-:Y:S01]  /*17f70*/  @P6 STG.E.U16 desc[UR26][R10.64+0x2], R25 ;  /* 0x000002190a006986 */ /* 0x000fe2000c10151a */
[----:B------:R-:W-:-:S03]  /*17f80*/  ISETP.GT.AND P6, PT, R3, 0x1, PT ;  /* 0x000000010300780c */ /* 0x000fc60003fc4270 */
[----:B------:R-:W-:Y:S01]  /*17f90*/  @P5 STG.E.U16 desc[UR26][R6.64], R26 ;  /* 0x0000001a06005986 */ /* 0x000fe2000c10151a */
[----:B------:R-:W-:Y:S01]  /*17fa0*/  ISETP.GT.AND P5, PT, R0, 0xc8, P6 ;  /* 0x000000c80000780c */ /* 0x000fe200037a4270 */
[----:B------:R-:W-:Y:S01]  /*17fb0*/  FMUL R27, R27, UR13 ;  /* 0x0000000d1b1b7c20 */ /* 0x000fe20008400000 */
[----:B------:R-:W-:-:S04]  /*17fc0*/  ISETP.GT.AND P6, PT, R3, 0x8, PT ;  /* 0x000000080300780c */ /* 0x000fc80003fc4270 */
[----:B------:R-:W-:Y:S01]  /*17fd0*/  F2FP.BF16.F32.PACK_AB R27, RZ, R27 ;  /* 0x0000001bff1b723e */ /* 0x000fe200000010ff */
[----:B------:R-:W-:-:S06]  /*17fe0*/  FMUL R28, R28, UR13 ;  /* 0x0000000d1c1c7c20 */ /* 0x000fcc0008400000 */
[----:B------:R1:W-:Y:S01]  /*17ff0*/  @P5 STG.E.U16 desc[UR26][R6.64+0x2], R27 ;  /* 0x0000021b06005986 */ /* 0x0003e2000c10151a */
[----:B------:R-:W-:Y:S02]  /*18000*/  ISETP.GT.AND P5, PT, R0, 0xc0, P6 ;  /* 0x000000c00000780c */ /* 0x000fe400037a4270 */
[----:B------:R-:W-:Y:S02]  /*18010*/  F2FP.BF16.F32.PACK_AB R28, RZ, R28 ;  /* 0x0000001cff1c723e */ /* 0x000fe400000010ff */
[----:B------:R-:W-:Y:S01]  /*18020*/  ISETP.GT.AND P6, PT, R3, 0x9, PT ;  /* 0x000000090300780c */ /* 0x000fe20003fc4270 */
[----:B------:R-:W-:-:S08]  /*18030*/  FMUL R29, R29, UR13 ;  /* 0x0000000d1d1d7c20 */ /* 0x000fd00008400000 */
        /* <DEDUP_REMOVED lines=11> */
[----:B------:R-:W-:Y:S02]  /*180f0*/  F2FP.BF16.F32.PACK_AB R31, RZ, R31 ;  /* 0x0000001fff1f723e */ /* 0x000fe400000010ff */
[----:B------:R-:W-:-:S09]  /*18100*/  ISETP.GT.AND P6, PT, R3, 0x10, PT ;  /* 0x000000100300780c */ /* 0x000fd20003fc4270 */
[----:B-1----:R-:W-:Y:S02]  /*18110*/  @P5 IMAD.MOV.U32 R6, RZ, RZ, R14 ;  /* 0x000000ffff065224 */ /* 0x002fe400078e000e */
[----:B------:R-:W-:Y:S02]  /*18120*/  @P5 IMAD.MOV.U32 R7, RZ, RZ, R15 ;  /* 0x000000ffff075224 */ /* 0x000fe400078e000f */
[----:B------:R-:W-:-:S03]  /*18130*/  FMUL R32, R32, UR13 ;  /* 0x0000000d20207c20 */ /* 0x000fc60008400000 */
[----:B------:R1:W-:Y:S01]  /*18140*/  @P5 STG.E.U16 desc[UR26][R6.64+0x12], R31 ;  /* 0x0000121f06005986 */ /* 0x0003e2000c10151a */
[----:B------:R-:W-:Y:S02]  /*18150*/  ISETP.GT.AND P5, PT, R0, 0xc0, P6 ;  /* 0x000000c00000780c */ /* 0x000fe400037a4270 */
[----:B------:R-:W-:Y:S02]  /*18160*/  F2FP.BF16.F32.PACK_AB R32, RZ, R32 ;  /* 0x00000020ff20723e */ /* 0x000fe400000010ff */
[----:B------:R-:W-:Y:S01]  /*18170*/  ISETP.GT.AND P6, PT, R3, 0x11, PT ;  /* 0x000000110300780c */ /* 0x000fe20003fc4270 */
[----:B------:R-:W-:-:S08]  /*18180*/  FMUL R33, R33, UR13 ;  /* 0x0000000d21217c20 */ /* 0x000fd00008400000 */
[----:B------:R-:W-:Y:S01]  /*18190*/  @P5 STG.E.U16 desc[UR26][R4.64+0x20], R32 ;  /* 0x0000202004005986 */ /* 0x000fe2000c10151a */
[----:B------:R-:W-:Y:S02]  /*181a0*/  ISETP.GT.AND P5, PT, R0, 0xc0, P6 ;  /* 0x000000c00000780c */ /* 0x000fe400037a4270 */
[----:B------:R-:W-:-:S11]  /*181b0*/  F2FP.BF16.F32.PACK_AB R33, RZ, R33 ;  /* 0x00000021ff21723e */ /* 0x000fd600000010ff */
[----:B------:R-:W-:Y:S01]  /*181c0*/  @P5 STG.E.U16 desc[UR26][R4.64+0x22], R33 ;  /* 0x0000222104005986 */ /* 0x000fe2000c10151a */
[----:B------:R-:W-:-:S04]  /*181d0*/  ISETP.GT.AND P5, PT, R3, 0x10, PT ;  /* 0x000000100300780c */ /* 0x000fc80003fa4270 */
[----:B------:R-:W-:Y:S01]  /*181e0*/  ISETP.GT.AND P5, PT, R0, 0xc8, P5 ;  /* 0x000000c80000780c */ /* 0x000fe20002fa4270 */
[----:B------:R-:W-:-:S05]  /*181f0*/  FMUL R34, R34, UR13 ;  /* 0x0000000d22227c20 */ /* 0x000fca0008400000 */
[----:B------:R-:W-:-:S07]  /*18200*/  F2FP.BF16.F32.PACK_AB R34, RZ, R34 ;  /* 0x00000022ff22723e */ /* 0x000fce00000010ff */
[----:B-1----:R-:W-:Y:S02]  /*18210*/  @P5 IMAD.MOV.U32 R6, RZ, RZ, R14 ;  /* 0x000000ffff065224 */ /* 0x002fe400078e000e */
[----:B------:R-:W-:-:S05]  /*18220*/  @P5 IMAD.MOV.U32 R7, RZ, RZ, R15 ;  /* 0x000000ffff075224 */ /* 0x000fca00078e000f */
[----:B------:R1:W-:Y:S01]  /*18230*/  @P5 STG.E.U16 desc[UR26][R6.64+0x20], R34 ;  /* 0x0000202206005986 */ /* 0x0003e2000c10151a */
[----:B------:R-:W-:Y:S01]  /*18240*/  ISETP.GT.AND P5, PT, R0, 0xc8, P6 ;  /* 0x000000c80000780c */ /* 0x000fe200037a4270 */
[----:B------:R-:W-:Y:S01]  /*18250*/  FMUL R35, R35, UR13 ;  /* 0x0000000d23237c20 */ /* 0x000fe20008400000 */
[----:B------:R-:W-:-:S04]  /*18260*/  ISETP.GT.AND P6, PT, R3, 0x18, PT ;  /* 0x000000180300780c */ /* 0x000fc80003fc4270 */
[----:B------:R-:W-:-:S07]  /*18270*/  F2FP.BF16.F32.PACK_AB R35, RZ, R35 ;  /* 0x00000023ff23723e */ /* 0x000fce00000010ff */
        /* <DEDUP_REMOVED lines=154> */
[----:B-1----:R-:W-:Y:S01]  /*18c20*/  @P5 IMAD.MOV.U32 R6, RZ, RZ, R14 ;  /* 0x000000ffff065224 */ /* 0x002fe200078e000e */
[----:B------:R-:W-:-:S05]  /*18c30*/  @P5 MOV R7, R15 ;  /* 0x0000000f00075202 */ /* 0x000fca0000000f00 */
        /* <DEDUP_REMOVED lines=69> */
[----:B------:R-:W-:Y:S01]  /*19090*/  @P5 STG.E.U16 desc[UR26][R6.64+0xc0], R74 ;  /* 0x0000c04a06005986 */ /* 0x000fe2000c10151a */
[----:B------:R-:W-:Y:S01]  /*190a0*/  ISETP.GT.AND P5, PT, R0, 0xc8, P6 ;  /* 0x000000c80000780c */ /* 0x000fe200037a4270 */
[----:B------:R-:W-:Y:S01]  /*190b0*/  FMUL R75, R75, UR13 ;  /* 0x0000000d4b4b7c20 */ /* 0x000fe20008400000 */
[----:B------:R-:W-:-:S04]  /*190c0*/  ISETP.GT.AND P6, PT, R3, 0x68, PT ;  /* 0x000000680300780c */ /* 0x000fc80003fc4270 */
[----:B------:R-:W-:-:S07]  /*190d0*/  F2FP.BF16.F32.PACK_AB R75, RZ, R75 ;  /* 0x0000004bff4b723e */ /* 0x000fce00000010ff */
[----:B------:R-:W-:Y:S02]  /*190e0*/  @P5 IMAD.MOV.U32 R2, RZ, RZ, R14 ;  /* 0x000000ffff025224 */ /* 0x000fe400078e000e */
[----:B------:R-:W-:-:S05]  /*190f0*/  @P5 IMAD.MOV.U32 R3, RZ, RZ, R15 ;  /* 0x000000ffff035224 */ /* 0x000fca00078e000f */
[----:B------:R1:W-:Y:S01]  /*19100*/  @P5 STG.E.U16 desc[UR26][R2.64+0xc2], R75 ;  /* 0x0000c24b02005986 */ /* 0x0003e2000c10151a */
[----:B------:R-:W-:Y:S01]  /*19110*/  ISETP.GT.AND P5, PT, R0, 0xc0, P6 ;  /* 0x000000c00000780c */ /* 0x000fe200037a4270 */
[----:B------:R-:W-:-:S05]  /*19120*/  FMUL R76, R76, UR13 ;  /* 0x0000000d4c4c7c20 */ /* 0x000fca0008400000 */
[----:B------:R-:W-:-:S07]  /*19130*/  F2FP.BF16.F32.PACK_AB R76, RZ, R76 ;  /* 0x0000004cff4c723e */ /* 0x000fce00000010ff */
[----:B-1----:R-:W-:Y:S02]  /*19140*/  @P5 IMAD.MOV.U32 R2, RZ, RZ, R4 ;  /* 0x000000ffff025224 */ /* 0x002fe400078e0004 */
[----:B------:R-:W-:-:S05]  /*19150*/  @P5 IMAD.MOV.U32 R3, RZ, RZ, R5 ;  /* 0x000000ffff035224 */ /* 0x000fca00078e0005 */
[----:B------:R1:W-:Y:S01]  /*19160*/  @P5 STG.E.U16 desc[UR26][R2.64+0xd0], R76 ;  /* 0x0000d04c02005986 */ /* 0x0003e2000c10151a */
[C---:B------:R-:W-:Y:S02]  /*19170*/  ISETP.GT.AND P5, PT, R0.reuse, 0xc0, P4 ;  /* 0x000000c00000780c */ /* 0x040fe400027a4270 */
[C---:B------:R-:W-:Y:S01]  /*19180*/  ISETP.GT.AND P6, PT, R0.reuse, 0xc8, P6 ;  /* 0x000000c80000780c */ /* 0x040fe200037c4270 */
[----:B------:R-:W-:Y:S01]  /*19190*/  FMUL R77, R77, UR13 ;  /* 0x0000000d4d4d7c20 */ /* 0x000fe20008400000 */
[----:B------:R-:W-:Y:S01]  /*191a0*/  ISETP.GT.AND P4, PT, R0, 0xc8, P4 ;  /* 0x000000c80000780c */ /* 0x000fe20002784270 */
[----:B------:R-:W-:-:S03]  /*191b0*/  FMUL R78, R78, UR13 ;  /* 0x0000000d4e4e7c20 */ /* 0x000fc60008400000 */
[----:B------:R-:W-:-:S05]  /*191c0*/  F2FP.BF16.F32.PACK_AB R77, RZ, R77 ;  /* 0x0000004dff4d723e */ /* 0x000fca00000010ff */
[----:B-1----:R-:W-:Y:S02]  /*191d0*/  @P5 IMAD.MOV.U32 R2, RZ, RZ, R4 ;  /* 0x000000ffff025224 */ /* 0x002fe400078e0004 */
[----:B------:R-:W-:Y:S01]  /*191e0*/  @P5 IMAD.MOV.U32 R3, RZ, RZ, R5 ;  /* 0x000000ffff035224 */ /* 0x000fe200078e0005 */
[----:B------:R-:W-:Y:S01]  /*191f0*/  F2FP.BF16.F32.PACK_AB R78, RZ, R78 ;  /* 0x0000004eff4e723e */ /* 0x000fe200000010ff */
[----:B------:R-:W-:-:S03]  /*19200*/  FMUL R79, R79, UR13 ;  /* 0x0000000d4f4f7c20 */ /* 0x000fc60008400000 */
[----:B------:R1:W-:Y:S01]  /*19210*/  @P5 STG.E.U16 desc[UR26][R2.64+0xd2], R77 ;  /* 0x0000d24d02005986 */ /* 0x0003e2000c10151a */
[----:B------:R-:W-:Y:S02]  /*19220*/  ISETP.GT.AND P5, PT, R0, 0xc0, P2 ;  /* 0x000000c00000780c */ /* 0x000fe400017a4270 */
[----:B------:R-:W-:Y:S01]  /*19230*/  F2FP.BF16.F32.PACK_AB R79, RZ, R79 ;  /* 0x0000004fff4f723e */ /* 0x000fe200000010ff */
[----:B-1----:R-:W-:Y:S02]  /*19240*/  @P6 IMAD.MOV.U32 R2, RZ, RZ, R14 ;  /* 0x000000ffff026224 */ /* 0x002fe400078e000e */
[----:B------:R-:W-:-:S05]  /*19250*/  @P6 IMAD.MOV.U32 R3, RZ, RZ, R15 ;  /* 0x000000ffff036224 */ /* 0x000fca00078e000f */
[----:B------:R1:W-:Y:S01]  /*19260*/  @P6 STG.E.U16 desc[UR26][R2.64+0xd0], R78 ;  /* 0x0000d04e02006986 */ /* 0x0003e2000c10151a */
[----:B------:R-:W-:Y:S01]  /*19270*/  FMUL R80, R80, UR13 ;  /* 0x0000000d50507c20 */ /* 0x000fe20008400000 */
[----:B-1----:R-:W-:Y:S02]  /*19280*/  @P4 IMAD.MOV.U32 R2, RZ, RZ, R14 ;  /* 0x000000ffff024224 */ /* 0x002fe400078e000e */
[----:B------:R-:W-:-:S05]  /*19290*/  @P4 IMAD.MOV.U32 R3, RZ, RZ, R15 ;  /* 0x000000ffff034224 */ /* 0x000fca00078e000f */
[----:B------:R1:W-:Y:S01]  /*192a0*/  @P4 STG.E.U16 desc[UR26][R2.64+0xd2], R79 ;  /* 0x0000d24f02004986 */ /* 0x0003e2000c10151a */
[C---:B------:R-:W-:Y:S02]  /*192b0*/  ISETP.GT.AND P4, PT, R0.reuse, 0xc0, P3 ;  /* 0x000000c00000780c */ /* 0x040fe40001f84270 */
[C---:B------:R-:W-:Y:S01]  /*192c0*/  ISETP.GT.AND P2, PT, R0.reuse, 0xc8, P2 ;  /* 0x000000c80000780c */ /* 0x040fe20001744270 */
[----:B------:R-:W-:Y:S01]  /*192d0*/  FMUL R81, R81, UR13 ;  /* 0x0000000d51517c20 */ /* 0x000fe20008400000 */
[----:B------:R-:W-:Y:S02]  /*192e0*/  F2FP.BF16.F32.PACK_AB R80, RZ, R80 ;  /* 0x00000050ff50723e */ /* 0x000fe400000010ff */
[----:B------:R-:W-:Y:S01]  /*192f0*/  ISETP.GT.AND P3, PT, R0, 0xc8, P3 ;  /* 0x000000c80000780c */ /* 0x000fe20001f64270 */
[----:B-1----:R-:W-:Y:S02]  /*19300*/  @P5 IMAD.MOV.U32 R2, RZ, RZ, R4 ;  /* 0x000000ffff025224 */ /* 0x002fe400078e0004 */
[----:B------:R-:W-:Y:S01]  /*19310*/  @P5 IMAD.MOV.U32 R3, RZ, RZ, R5 ;  /* 0x000000ffff035224 */ /* 0x000fe200078e0005 */
[----:B------:R-:W-:Y:S01]  /*19320*/  F2FP.BF16.F32.PACK_AB R81, RZ, R81 ;  /* 0x00000051ff51723e */ /* 0x000fe200000010ff */
[----:B------:R-:W-:-:S03]  /*19330*/  FMUL R82, R82, UR13 ;  /* 0x0000000d52527c20 */ /* 0x000fc60008400000 */
[----:B------:R1:W-:Y:S01]  /*19340*/  @P5 STG.E.U16 desc[UR26][R2.64+0xe0], R80 ;  /* 0x0000e05002005986 */ /* 0x0003e2000c10151a */
[C---:B------:R-:W-:Y:S02]  /*19350*/  ISETP.GT.AND P6, PT, R0.reuse, 0xc0, P0 ;  /* 0x000000c00000780c */ /* 0x040fe400007c4270 */
[C---:B------:R-:W-:Y:S02]  /*19360*/  ISETP.GT.AND P5, PT, R0.reuse, 0xc0, P1 ;  /* 0x000000c00000780c */ /* 0x040fe40000fa4270 */
[----:B------:R-:W-:Y:S01]  /*19370*/  ISETP.GT.AND P0, PT, R0, 0xc8, P0 ;  /* 0x000000c80000780c */ /* 0x000fe20000704270 */
[----:B-1----:R-:W-:Y:S02]  /*19380*/  @P4 IMAD.MOV.U32 R2, RZ, RZ, R4 ;  /* 0x000000ffff024224 */ /* 0x002fe400078e0004 */
[----:B------:R-:W-:Y:S01]  /*19390*/  @P4 IMAD.MOV.U32 R3, RZ, RZ, R5 ;  /* 0x000000ffff034224 */ /* 0x000fe200078e0005 */
[----:B------:R-:W-:Y:S01]  /*193a0*/  F2FP.BF16.F32.PACK_AB R82, RZ, R82 ;  /* 0x00000052ff52723e */ /* 0x000fe200000010ff */
[----:B------:R-:W-:-:S03]  /*193b0*/  FMUL R83, R83, UR13 ;  /* 0x0000000d53537c20 */ /* 0x000fc60008400000 */
[----:B------:R1:W-:Y:S01]  /*193c0*/  @P4 STG.E.U16 desc[UR26][R2.64+0xe2], R81 ;  /* 0x0000e25102004986 */ /* 0x0003e2000c10151a */
[----:B------:R-:W-:Y:S01]  /*193d0*/  FMUL R84, R84, UR13 ;  /* 0x0000000d54547c20 */ /* 0x000fe20008400000 */
[----:B------:R-:W-:Y:S01]  /*193e0*/  ISETP.GT.AND P1, PT, R0, 0xc8, P1 ;  /* 0x000000c80000780c */ /* 0x000fe20000f24270 */
[----:B------:R-:W-:Y:S01]  /*193f0*/  FMUL R85, R85, UR13 ;  /* 0x0000000d55557c20 */ /* 0x000fe20008400000 */
[----:B------:R-:W-:Y:S01]  /*19400*/  F2FP.BF16.F32.PACK_AB R83, RZ, R83 ;  /* 0x00000053ff53723e */ /* 0x000fe200000010ff */
[----:B------:R-:W-:Y:S01]  /*19410*/  FMUL R86, R86, UR13 ;  /* 0x0000000d56567c20 */ /* 0x000fe20008400000 */
[----:B-1----:R-:W-:Y:S02]  /*19420*/  @P2 IMAD.MOV.U32 R2, RZ, RZ, R14 ;  /* 0x000000ffff022224 */ /* 0x002fe400078e000e */
[----:B------:R-:W-:-:S05]  /*19430*/  @P2 IMAD.MOV.U32 R3, RZ, RZ, R15 ;  /* 0x000000ffff032224 */ /* 0x000fca00078e000f */
[----:B------:R1:W-:Y:S01]  /*19440*/  @P2 STG.E.U16 desc[UR26][R2.64+0xe0], R82 ;  /* 0x0000e05202002986 */ /* 0x0003e2000c10151a */
[----:B------:R-:W-:Y:S01]  /*19450*/  F2FP.BF16.F32.PACK_AB R84, RZ, R84 ;  /* 0x00000054ff54723e */ /* 0x000fe200000010ff */
[----:B------:R-:W-:Y:S01]  /*19460*/  @P5 IMAD.MOV.U32 R6, RZ, RZ, R4 ;  /* 0x000000ffff065224 */ /* 0x000fe200078e0004 */
[----:B------:R-:W-:Y:S01]  /*19470*/  F2FP.BF16.F32.PACK_AB R85, RZ, R85 ;  /* 0x00000055ff55723e */ /* 0x000fe200000010ff */
[----:B------:R-:W-:Y:S01]  /*19480*/  @P5 IMAD.MOV.U32 R7, RZ, RZ, R5 ;  /* 0x000000ffff075224 */ /* 0x000fe200078e0005 */
[----:B------:R-:W-:Y:S01]  /*19490*/  F2FP.BF16.F32.PACK_AB R86, RZ, R86 ;  /* 0x00000056ff56723e */ /* 0x000fe200000010ff */
[----:B-1----:R-:W-:Y:S02]  /*194a0*/  @P3 IMAD.MOV.U32 R2, RZ, RZ, R14 ;  /* 0x000000ffff023224 */ /* 0x002fe400078e000e */
[----:B------:R-:W-:-:S05]  /*194b0*/  @P3 IMAD.MOV.U32 R3, RZ, RZ, R15 ;  /* 0x000000ffff033224 */ /* 0x000fca00078e000f */
[----:B------:R1:W-:Y:S04]  /*194c0*/  @P3 STG.E.U16 desc[UR26][R2.64+0xe2], R83 ;  /* 0x0000e25302003986 */ /* 0x0003e8000c10151a */
[----:B------:R2:W-:Y:S04]  /*194d0*/  @P6 STG.E.U16 desc[UR26][R4.64+0xf0], R84 ;  /* 0x0000f05404006986 */ /* 0x0005e8000c10151a */
[----:B------:R2:W-:Y:S01]  /*194e0*/  @P5 STG.E.U16 desc[UR26][R6.64+0xf2], R85 ;  /* 0x0000f25506005986 */ /* 0x0005e2000c10151a */
[----:B-1----:R-:W-:Y:S01]  /*194f0*/  @P0 IMAD.MOV.U32 R2, RZ, RZ, R14 ;  /* 0x000000ffff020224 */ /* 0x002fe200078e000e */
[----:B------:R-:W-:Y:S01]  /*19500*/  @P0 MOV R3, R15 ;  /* 0x0000000f00030202 */ /* 0x000fe20000000f00 */
[----:B------:R-:W-:-:S04]  /*19510*/  FMUL R87, R87, UR13 ;  /* 0x0000000d57577c20 */ /* 0x000fc80008400000 */
[----:B------:R2:W-:Y:S01]  /*19520*/  @P0 STG.E.U16 desc[UR26][R2.64+0xf0], R86 ;  /* 0x0000f05602000986 */ /* 0x0005e2000c10151a */
[----:B------:R-:W-:Y:S05]  /*19530*/  @!P1 EXIT ;  /* 0x000000000000994d */ /* 0x000fea0003800000 */
[----:B------:R-:W-:-:S05]  /*19540*/  F2FP.BF16.F32.PACK_AB R87, RZ, R87 ;  /* 0x00000057ff57723e */ /* 0x000fca00000010ff */
[----:B------:R-:W-:Y:S01]  /*19550*/  STG.E.U16 desc[UR26][R14.64+0xf2], R87 ;  /* 0x0000f2570e007986 */ /* 0x000fe2000c10151a */
[----:B------:R-:W-:Y:S05]  /*19560*/  EXIT ;  /* 0x000000000000794d */ /* 0x000fea0003800000 */
.L_x_9:
[----:B------:R-:W-:-:S13]  /*19570*/  ISETP.NE.AND P0, PT, RZ, UR9, PT ;  /* 0x00000009ff007c0c */ /* 0x000fda000bf05270 */
[----:B------:R-:W-:Y:S05]  /*19580*/  @P0 EXIT ;  /* 0x000000000000094d */ /* 0x000fea0003800000 */
[----:B------:R-:W-:-:S13]  /*19590*/  ELECT P0, URZ, PT ;  /* 0x00000000003f782f */ /* 0x000fda0003800000 */
[----:B------:R-:W-:Y:S05]  /*195a0*/  @!P0 BRA `(.L_x_524) ;  /* 0x0000000800908947 */ /* 0x000fea0003800000 */
[----:B------:R-:W-:Y:S01]  /*195b0*/  UISETP.GE.AND UP0, UPT, UR25, 0x1, UPT ;  /* 0x000000011900788c */ /* 0x000fe2000bf06270 */
[----:B------:R-:W-:-:S04]  /*195c0*/  SHF.R.S32.HI R3, RZ, 0x1f, R4 ;  /* 0x0000001fff037819 */ /* 0x000fc80000011404 */
[----:B------:R-:W-:Y:S02]  /*195d0*/  LEA.HI R6, R3, R4, RZ, 0x7 ;  /* 0x0000000403067211 */ /* 0x000fe400078f38ff */
[----:B------:R-:W-:-:S13]  /*195e0*/  PLOP3.LUT P0, PT, PT, PT, UP0, 0x80, 0x0 ;  /* 0x000000000000781c */ /* 0x000fda0003f0f008 */
[----:B------:R-:W-:Y:S05]  /*195f0*/  @!P0 BRA `(.L_x_524) ;  /* 0x00000008007c8947 */ /* 0x000fea0003800000 */
[----:B------:R-:W0:Y:S01]  /*19600*/  S2R R5, SR_CTAID.X ;  /* 0x0000000000057919 */ /* 0x000e220000002500 */
[----:B------:R-:W1:Y:S01]  /*19610*/  LDC.64 R2, c[0x0][0x4f8] ;  /* 0x00013e00ff027b82 */ /* 0x000e620000000a00 */
[----:B------:R-:W-:Y:S01]  /*19620*/  ULDC.64 UR8, c[0x0][0x4c0] ;  /* 0x0001300000087ab9 */ /* 0x000fe20000000a00 */
[----:B------:R-:W-:Y:S01]  /*19630*/  LOP3.LUT R7, R6, 0xffffff80, RZ, 0xc0, !PT ;  /* 0xffffff8006077812 */ /* 0x000fe200078ec0ff */
[----:B------:R-:W-:Y:S01]  /*19640*/  ULDC UR4, c[0x0][0x4c8] ;  /* 0x0001320000047ab9 */ /* 0x000fe20000000800 */
[----:B------:R-:W-:Y:S01]  /*19650*/  IMAD.U32 R9, RZ, RZ, UR8 ;  /* 0x00000008ff097e24 */ /* 0x000fe2000f8e00ff */
[----:B------:R-:W-:Y:S01]  /*19660*/  LOP3.LUT P0, RZ, R4, 0x1f, RZ, 0xc0, !PT ;  /* 0x0000001f04ff7812 */ /* 0x000fe2000780c0ff */
[----:B------:R-:W-:Y:S01]  /*19670*/  IMAD.U32 R11, RZ, RZ, UR4 ;  /* 0x00000004ff0b7e24 */ /* 0x000fe2000f8e00ff */
[----:B------:R-:W-:Y:S01]  /*19680*/  UIADD3 UR4, UR5, 0x1, URZ ;  /* 0x0000000105047890 */ /* 0x000fe2000fffe03f */
[----:B------:R-:W2:Y:S01]  /*19690*/  LDC R0, c[0x0][0x500] ;  /* 0x00014000ff007b82 */ /* 0x000ea20000000800 */
[----:B------:R-:W-:-:S02]  /*196a0*/  IMAD.U32 R10, RZ, RZ, UR15 ;  /* 0x0000000fff0a7e24 */ /* 0x000fc4000f8e00ff */
[----:B------:R-:W-:Y:S02]  /*196b0*/  IMAD.IADD R7, R4, 0x1, -R7 ;  /* 0x0000000104077824 */ /* 0x000fe400078e0a07 */
[----:B------:R-:W-:Y:S02]  /*196c0*/  IMAD.U32 R4, RZ, RZ, UR9 ;  /* 0x00000009ff047e24 */ /* 0x000fe4000f8e00ff */
[----:B------:R-:W-:Y:S01]  /*196d0*/  IMAD.SHL.U32 R10, R10, 0x80, RZ ;  /* 0x000000800a0a7824 */ /* 0x000fe200078e00ff */
[C---:B------:R-:W-:Y:S01]  /*196e0*/  ISETP.NE.AND P2, PT, R7.reuse, RZ, PT ;  /* 0x000000ff0700720c */ /* 0x040fe20003f45270 */
[----:B------:R-:W-:Y:S01]  /*196f0*/  IMAD.MOV.U32 R15, RZ, RZ, RZ ;  /* 0x000000ffff0f7224 */ /* 0x000fe200078e00ff */
[----:B------:R-:W-:Y:S01]  /*19700*/  ISETP.NE.OR P0, PT, R7, RZ, !P0 ;  /* 0x000000ff0700720c */ /* 0x000fe20004705670 */
[----:B------:R-:W-:Y:S02]  /*19710*/  IMAD.U32 R16, RZ, RZ, UR4 ;  /* 0x00000004ff107e24 */ /* 0x000fe4000f8e00ff */
[----:B------:R-:W-:-:S02]  /*19720*/  VIADD R17, R10, 0x40 ;  /* 0x000000400a117836 */ /* 0x000fc40000000000 */
[----:B-1----:R-:W-:Y:S02]  /*19730*/  IMAD R6, R9, UR23, R2 ;  /* 0x0000001709067c24 */ /* 0x002fe4000f8e0202 */
[----:B------:R-:W-:Y:S02]  /*19740*/  IMAD R7, R4, UR24, R3 ;  /* 0x0000001804077c24 */ /* 0x000fe4000f8e0203 */
[----:B------:R-:W-:Y:S02]  /*19750*/  IMAD.MOV.U32 R2, RZ, RZ, 0x1 ;  /* 0x00000001ff027424 */ /* 0x000fe400078e00ff */
[----:B------:R-:W-:Y:S02]  /*19760*/  IMAD.MOV.U32 R3, RZ, RZ, RZ ;  /* 0x000000ffff037224 */ /* 0x000fe400078e00ff */
[----:B--2---:R-:W-:Y:S02]  /*19770*/  IMAD R9, R11, UR7, R0 ;  /* 0x000000070b097c24 */ /* 0x004fe4000f8e0200 */
[----:B------:R-:W-:-:S02]  /*19780*/  IMAD.U32 R0, RZ, RZ, UR6 ;  /* 0x00000006ff007e24 */ /* 0x000fc4000f8e00ff */
[----:B0-----:R-:W-:-:S03]  /*19790*/  IMAD.SHL.U32 R8, R5, 0x100, RZ ;  /* 0x0000010005087824 */ /* 0x001fc600078e00ff */
[----:B------:R-:W-:Y:S01]  /*197a0*/  LOP3.LUT R0, R0, 0x2, RZ, 0xfc, !PT ;  /* 0x0000000200007812 */ /* 0x000fe200078efcff */
[C---:B------:R-:W-:Y:S02]  /*197b0*/  VIADD R11, R8.reuse, 0x40 ;  /* 0x00000040080b7836 */ /* 0x040fe40000000000 */
[C---:B------:R-:W-:Y:S02]  /*197c0*/  VIADD R13, R8.reuse, 0x80 ;  /* 0x00000080080d7836 */ /* 0x040fe40000000000 */
[----:B------:R-:W-:-:S07]  /*197d0*/  VIADD R14, R8, 0xc0 ;  /* 0x000000c0080e7836 */ /* 0x000fce0000000000 */
.L_x_528:
[----:B------:R-:W0:Y:S01]  /*197e0*/  S2R R5, SR_CgaCtaId ;  /* 0x0000000000057919 */ /* 0x000e220000008800 */
[----:B------:R-:W-:-:S04]  /*197f0*/  MOV R4, 0x400 ;  /* 0x0000040000047802 */ /* 0x000fc80000000f00 */
[----:B0-----:R-:W-:Y:S02]  /*19800*/  LEA R12, R5, R4, 0x18 ;  /* 0x00000004050c7211 */ /* 0x001fe400078ec0ff */
[----:B------:R-:W-:-:S03]  /*19810*/  SHF.L.U32 R4, R2, 0x1f, RZ ;  /* 0x0000001f02047819 */ /* 0x000fc600000006ff */
[----:B------:R-:W-:-:S07]  /*19820*/  IMAD R5, R3, 0x8, R12 ;  /* 0x0000000803057824 */ /* 0x000fce00078e020c */
.L_x_525:
[----:B0-----:R0:W1:Y:S02]  /*19830*/  SYNCS.PHASECHK.TRANS64.TRYWAIT P1, [R5+URZ+0x30020], R4 ;  /* 0x03002004050075a7 */ /* 0x001064000802017f */
[----:B-1----:R-:W-:Y:S05]  /*19840*/  @!P1 NANOSLEEP.SYNCS 0x989680 ;  /* 0x009896800000995d */ /* 0x002fea0003900000 */
[----:B------:R-:W1:Y:S02]  /*19850*/  @!P1 SYNCS.PHASECHK.TRANS64 P1, [R5+URZ+0x30020], R4 ;  /* 0x03002004050095a7 */ /* 0x000e64000802007f */
[----:B-1----:R-:W-:Y:S05]  /*19860*/  @!P1 BRA `(.L_x_525) ;  /* 0xfffffffc00f09947 */ /* 0x002fea000383ffff */
[----:B0-----:R-:W0:Y:S02]  /*19870*/  @!P2 LDC R4, c[0x0][0x580] ;  /* 0x00016000ff04ab82 */ /* 0x001e240000000800 */
[----:B0-----:R0:W-:Y:S02]  /*19880*/  @!P2 SYNCS.ARRIVE.TRANS64 RZ, [R5+URZ+0x30000], R4 ;  /* 0x0300000405ffa9a7 */ /* 0x0011e4000800003f */
[----:B0-----:R-:W-:-:S04]  /*19890*/  PRMT R4, R0, 0x9910, RZ ;  /* 0x0000991000047816 */ /* 0x001fc800000000ff */
[----:B------:R-:W-:-:S13]  /*198a0*/  ISETP.NE.AND P1, PT, R4, 0x2, PT ;  /* 0x000000020400780c */ /* 0x000fda0003f25270 */
[----:B------:R-:W-:Y:S05]  /*198b0*/  @P1 BRA `(.L_x_526) ;  /* 0x0000000000041947 */ /* 0x000fea0003800000 */
[----:B------:R-:W-:Y:S01]  /*198c0*/  BPT.TRAP 0x1 ;  /* 0x000000040000795c */ /* 0x000fe20000300000 */
.L_x_526:
[----:B------:R-:W-:Y:S05]  /*198d0*/  @P0 BRA `(.L_x_527) ;  /* 0x0000000000040947 */ /* 0x000fea0003800000 */
[----:B------:R-:W-:Y:S01]  /*198e0*/  BPT.TRAP 0x1 ;  /* 0x000000040000795c */ /* 0x000fe20000300000 */
.L_x_527:
[----:B------:R-:W-:Y:S01]  /*198f0*/  ULDC UR4, c[0x0][0x490] ;  /* 0x0001240000047ab9 */ /* 0x000fe20000000800 */
[----:B------:R-:W-:Y:S01]  /*19900*/  R2UR UR18, R15 ;  /* 0x000000000f1272ca */ /* 0x000fe200000e0000 */
[----:B------:R-:W-:Y:S01]  /*19910*/  UISETP.NE.AND UP0, UPT, UR4, 0x1, UPT ;  /* 0x000000010400788c */ /* 0x000fe2000bf05270 */
[C---:B------:R-:W-:Y:S01]  /*19920*/  R2UR UR28, R3.reuse ;  /* 0x00000000031c72ca */ /* 0x040fe200000e0000 */
[----:B------:R-:W-:Y:S01]  /*19930*/  ULDC UR10, c[0x0][0x49c] ;  /* 0x00012700000a7ab9 */ /* 0x000fe20000000800 */
[----:B------:R-:W-:Y:S01]  /*19940*/  LEA R4, R3, 0x1000, 0xe ;  /* 0x0000100003047811 */ /* 0x000fe200078e70ff */
[----:B------:R-:W-:Y:S01]  /*19950*/  UISETP.NE.AND UP1, UPT, UR10, 0x1, UPT ;  /* 0x000000010a00788c */ /* 0x000fe2000bf25270 */
[----:B------:R-:W-:Y:S01]  /*19960*/  R2UR UR31, R15 ;  /* 0x000000000f1f72ca */ /* 0x000fe200000e0000 */
[----:B------:R-:W-:Y:S01]  /*19970*/  ULDC UR41, c[0x0][0x4a8] ;  /* 0x00012a0000297ab9 */ /* 0x000fe20000000800 */
[----:B------:R-:W-:Y:S01]  /*19980*/  UIADD3 UR4, -UR4, URZ, URZ ;  /* 0x0000003f04047290 */ /* 0x000fe2000fffe13f */
[----:B------:R-:W-:Y:S01]  /*19990*/  IMAD R4, R3, -0x2000, R4 ;  /* 0xffffe00003047824 */ /* 0x000fe200078e0204 */
[----:B------:R-:W-:Y:S01]  /*199a0*/  R2UR UR29, R5 ;  /* 0x00000000051d72ca */ /* 0x000fe200000e0000 */
[C-C-:B------:R-:W-:Y:S01]  /*199b0*/  IMAD R5, R3.reuse, 0x4000, R12.reuse ;  /* 0x0000400003057824 */ /* 0x140fe200078e020c */
[----:B------:R-:W-:Y:S01]  /*199c0*/  @UP0 ULDC UR8, c[0x0][0x494] ;  /* 0x0001250000080ab9 */ /* 0x000fe20000000800 */
[----:B------:R-:W-:Y:S01]  /*199d0*/  @UP0 ULDC UR12, c[0x0][0x494] ;  /* 0x00012500000c0ab9 */ /* 0x000fe20000000800 */
[----:B------:R-:W-:Y:S01]  /*199e0*/  UIMAD.WIDE.U32 UR8, UR18, UR8, URZ ;  /* 0x00000008120872a5 */ /* 0x000fe2000f8e003f */
[----:B------:R-:W-:Y:S01]  /*199f0*/  IMAD R4, R4, 0x2, R12 ;  /* 0x0000000204047824 */ /* 0x000fe200078e020c */
[----:B------:R-:W-:Y:S01]  /*19a00*/  UIMAD.WIDE.U32 UR12, UR18, UR12, URZ ;  /* 0x0000000c120c72a5 */ /* 0x000fe2000f8e003f */
[----:B------:R-:W-:Y:S01]  /*19a10*/  VIADD R16, R16, 0xffffffff ;  /* 0xffffffff10107836 */ /* 0x000fe20000000000 */
[----:B------:R-:W-:Y:S01]  /*19a20*/  @UP0 ULDC UR11, c[0x0][0x498] ;  /* 0x00012600000b0ab9 */ /* 0x000fe20000000800 */
[----:B------:R-:W-:Y:S01]  /*19a30*/  @UP0 ULDC UR14, c[0x0][0x498] ;  /* 0x00012600000e0ab9 */ /* 0x000fe20000000800 */
[----:B------:R-:W-:Y:S01]  /*19a40*/  UMOV UR30, UR18 ;  /* 0x00000012001e7c82 */ /* 0x000fe20008000000 */
[----:B------:R-:W-:Y:S01]  /*19a50*/  R2UR UR8, R12 ;  /* 0x000000000c0872ca */ /* 0x000fe200000e0000 */
[----:B------:R-:W-:Y:S01]  /*19a60*/  @UP0 USHF.R.U32.HI UR30, URZ, UR11, UR9 ;  /* 0x0000000b3f1e0299 */ /* 0x000fe20008011609 */
[----:B------:R-:W-:Y:S01]  /*19a70*/  ISETP.GT.AND P3, PT, R16, 0x1, PT ;  /* 0x000000011000780c */ /* 0x000fe20003f64270 */
[----:B------:R-:W-:Y:S01]  /*19a80*/  @UP0 USHF.R.U32.HI UR18, URZ, UR14, UR13 ;  /* 0x0000000e3f120299 */ /* 0x000fe2000801160d */
[----:B------:R-:W-:Y:S01]  /*19a90*/  VIADD R3, R3, 0x1 ;  /* 0x0000000103037836 */ /* 0x000fe20000000000 */
[----:B------:R-:W-:Y:S01]  /*19aa0*/  @UP1 ULDC.64 UR16, c[0x0][0x4a0] ;  /* 0x0001280000101ab9 */ /* 0x000fe20000000a00 */
[----:B------:R-:W-:Y:S01]  /*19ab0*/  @UP1 ULDC.64 UR26, c[0x0][0x4a0] ;  /* 0x00012800001a1ab9 */ /* 0x000fe20000000a00 */
[----:B------:R-:W-:Y:S01]  /*19ac0*/  UIMAD.WIDE.U32 UR12, UR30, UR16, URZ ;  /* 0x000000101e0c72a5 */ /* 0x000fe2000f8e003f */
[----:B------:R-:W-:Y:S01]  /*19ad0*/  R2UR UR16, R5 ;  /* 0x00000000051072ca */ /* 0x000fe200000e0000 */
[----:B------:R-:W-:Y:S01]  /*19ae0*/  UIMAD.WIDE.U32 UR20, UR18, UR26, URZ ;  /* 0x0000001a121472a5 */ /* 0x000fe2000f8e003f */
[----:B------:R-:W-:Y:S01]  /*19af0*/  ISETP.NE.AND P1, PT, R3, 0x4, PT ;  /* 0x000000040300780c */ /* 0x000fe20003f25270 */
[----:B------:R-:W-:Y:S01]  /*19b00*/  UISETP.NE.AND UP0, UPT, UR41, 0x1, UPT ;  /* 0x000000012900788c */ /* 0x000fe2000bf05270 */
[----:B------:R-:W-:Y:S01]  /*19b10*/  VIADD R15, R15, 0x40 ;  /* 0x000000400f0f7836 */ /* 0x000fe20000000000 */
[----:B------:R-:W-:Y:S01]  /*19b20*/  UMOV UR9, UR30 ;  /* 0x0000001e00097c82 */ /* 0x000fe20008000000 */
[----:B------:R-:W-:Y:S01]  /*19b30*/  @UP1 USHF.R.U32.HI UR9, URZ, UR17, UR13 ;  /* 0x000000113f091299 */ /* 0x000fe2000801160d */
[----:B------:R-:W-:Y:S01]  /*19b40*/  SEL R5, RZ, 0x1, P1 ;  /* 0x00000001ff057807 */ /* 0x000fe20000800000 */
[----:B------:R-:W-:Y:S01]  /*19b50*/  ULEA UR28, UR28, UR8, 0xf ;  /* 0x000000081c1c7291 */ /* 0x000fe2000f8e783f */
[----:B------:R-:W-:Y:S01]  /*19b60*/  R2UR UR8, R4 ;  /* 0x00000000040872ca */ /* 0x000fe200000e0000 */
[----:B------:R-:W-:Y:S01]  /*19b70*/  UMOV UR17, UR18 ;  /* 0x0000001200117c82 */ /* 0x000fe20008000000 */
[----:B------:R-:W-:Y:S01]  /*19b80*/  @UP1 USHF.R.U32.HI UR17, URZ, UR27, UR21 ;  /* 0x0000001b3f111299 */ /* 0x000fe20008011615 */
[----:B------:R-:W-:Y:S01]  /*19b90*/  IMAD.U32 R4, R7, 0x20, R6 ;  /* 0x0000002007047824 */ /* 0x000fe200078e0006 */
[----:B------:R-:W-:Y:S01]  /*19ba0*/  UIMAD UR19, UR30, UR4, UR31 ;  /* 0x000000041e1372a4 */ /* 0x000fe2000f8e021f */
[----:B------:R-:W-:Y:S01]  /*19bb0*/  LOP3.LUT R2, R2, R5, RZ, 0x3c, !PT ;  /* 0x0000000502027212 */ /* 0x000fe200078e3cff */
[----:B------:R-:W-:Y:S01]  /*19bc0*/  ULDC.64 UR20, c[0x0][0x198] ;  /* 0x0000660000147ab9 */ /* 0x000fe20000000a00 */
[----:B------:R-:W-:Y:S01]  /*19bd0*/  UIMAD UR11, UR18, UR4, UR31 ;  /* 0x00000004120b72a4 */ /* 0x000fe2000f8e021f */
[----:B------:R-:W-:Y:S01]  /*19be0*/  IMAD.U32 R4, R9, 0x400, R4 ;  /* 0x0000040009047824 */ /* 0x000fe200078e0004 */
[----:B------:R-:W-:Y:S01]  /*19bf0*/  UIADD3 UR26, UP1, UR20, 0xf0, URZ ;  /* 0x000000f0141a7890 */ /* 0x000fe2000ff3e03f */
[----:B------:R-:W-:Y:S01]  /*19c00*/  SEL R3, R3, RZ, P1 ;  /* 0x000000ff03037207 */ /* 0x000fe20000800000 */
[----:B------:R-:W-:-:S02]  /*19c10*/  UIADD3 UR50, UP2, UR20, 0x1f0, URZ ;  /* 0x000001f014327890 */ /* 0x000fc4000ff5e03f */
[----:B------:R-:W-:Y:S01]  /*19c20*/  UIADD3.X UR27, URZ, UR21, URZ, UP1, !UPT ;  /* 0x000000153f1b7290 */ /* 0x000fe20008ffe43f */
[----:B------:R-:W-:Y:S01]  /*19c30*/  R2UR UR4, R4 ;  /* 0x00000000040472ca */ /* 0x000fe200000e0000 */
[----:B------:R-:W-:Y:S01]  /*19c40*/  @UP0 ULDC UR20, c[0x0][0x4ac] ;  /* 0x00012b0000140ab9 */ /* 0x000fe20000000800 */
[----:B------:R-:W-:Y:S01]  /*19c50*/  UIADD3.X UR51, URZ, UR21, URZ, UP2, !UPT ;  /* 0x000000153f337290 */ /* 0x000fe200097fe43f */
[----:B------:R-:W-:Y:S01]  /*19c60*/  @UP0 ULDC UR48, c[0x0][0x4ac] ;  /* 0x00012b0000300ab9 */ /* 0x000fe20000000800 */
[----:B------:R-:W-:Y:S01]  /*19c70*/  UIADD3 UR38, -UR9, URZ, URZ ;  /* 0x0000003f09267290 */ /* 0x000fe2000fffe13f */
[----:B------:R-:W-:Y:S01]  /*19c80*/  ULDC UR14, c[0x0][0x4cc] ;  /* 0x00013300000e7ab9 */ /* 0x000fe20000000800 */
[----:B------:R-:W-:Y:S01]  /*19c90*/  ULDC UR22, c[0x0][0x4ec] ;  /* 0x00013b0000167ab9 */ /* 0x000fe20000000800 */
[----:B------:R-:W-:Y:S02]  /*19ca0*/  UIMAD.WIDE.U32 UR20, UR9, UR20, URZ ;  /* 0x00000014091472a5 */ /* 0x000fe4000f8e003f */
[----:B------:R-:W-:-:S02]  /*19cb0*/  UIADD3 UR52, -UR17, URZ, URZ ;  /* 0x0000003f11347290 */ /* 0x000fc4000fffe13f */
[----:B------:R-:W-:Y:S01]  /*19cc0*/  UIMAD.WIDE.U32 UR48, UR17, UR48, URZ ;  /* 0x00000030113072a5 */ /* 0x000fe2000f8e003f */
[----:B------:R-:W-:Y:S01]  /*19cd0*/  @UP0 ULDC UR34, c[0x0][0x4b0] ;  /* 0x00012c0000220ab9 */ /* 0x000fe20000000800 */
[----:B------:R-:W-:Y:S02]  /*19ce0*/  UIMAD UR19, UR19, UR14, UR22 ;  /* 0x0000000e131372a4 */ /* 0x000fe4000f8e0216 */
[----:B------:R-:W-:Y:S01]  /*19cf0*/  UIMAD UR11, UR11, UR14, UR22 ;  /* 0x0000000e0b0b72a4 */ /* 0x000fe2000f8e0216 */
[----:B------:R-:W-:Y:S02]  /*19d00*/  @UP0 ULDC UR42, c[0x0][0x4b0] ;  /* 0x00012c00002a0ab9 */ /* 0x000fe40000000800 */
[----:B------:R-:W-:Y:S01]  /*19d10*/  UMOV UR22, UR9 ;  /* 0x0000000900167c82 */ /* 0x000fe20008000000 */
[----:B------:R-:W-:Y:S01]  /*19d20*/  UIMAD UR38, UR10, UR38, UR30 ;  /* 0x000000260a2672a4 */ /* 0x000fe2000f8e021e */
[----:B------:R-:W-:Y:S01]  /*19d30*/  R2UR UR30, R8 ;  /* 0x00000000081e72ca */ /* 0x000fe200000e0000 */
[----:B------:R-:W-:Y:S01]  /*19d40*/  UMOV UR14, UR17 ;  /* 0x00000011000e7c82 */ /* 0x000fe20008000000 */
[----:B------:R-:W-:Y:S01]  /*19d50*/  UIMAD UR10, UR10, UR52, UR18 ;  /* 0x000000340a0a72a4 */ /* 0x000fe2000f8e0212 */
[----:B------:R-:W-:Y:S01]  /*19d60*/  R2UR UR18, R10 ;  /* 0x000000000a1272ca */ /* 0x000fe200000e0000 */
[----:B------:R-:W-:Y:S01]  /*19d70*/  @UP0 USHF.R.U32.HI UR22, URZ, UR34, UR21 ;  /* 0x000000223f160299 */ /* 0x000fe20008011615 */
[----:B------:R-:W-:Y:S01]  /*19d80*/  R2UR UR34, R11 ;  /* 0x000000000b2272ca */ /* 0x000fe200000e0000 */
[----:B------:R-:W-:Y:S01]  /*19d90*/  ULDC.64 UR12, c[0x0][0x4d0] ;  /* 0x00013400000c7ab9 */ /* 0x000fe20000000a00 */
[----:B------:R-:W-:Y:S01]  /*19da0*/  ULDC.64 UR46, c[0x0][0x4f0] ;  /* 0x00013c00002e7ab9 */ /* 0x000fe20000000a00 */
[----:B------:R-:W-:Y:S01]  /*19db0*/  @UP0 USHF.R.U32.HI UR14, URZ, UR42, UR49 ;  /* 0x0000002a3f0e0299 */ /* 0x000fe20008011631 */
[----:B------:R-:W-:Y:S01]  /*19dc0*/  R2UR UR42, R14 ;  /* 0x000000000e2a72ca */ /* 0x000fe200000e0000 */
[----:B------:R-:W-:Y:S01]  /*19dd0*/  UIMAD UR20, UR38, UR12, UR46 ;  /* 0x0000000c261472a4 */ /* 0x000fe2000f8e022e */
[----:B------:R-:W-:Y:S01]  /*19de0*/  R2UR UR38, R13 ;  /* 0x000000000d2672ca */ /* 0x000fe200000e0000 */
[----:B------:R-:W-:Y:S01]  /*19df0*/  UIMAD UR12, UR10, UR12, UR46 ;  /* 0x0000000c0a0c72a4 */ /* 0x000fe2000f8e022e */
[----:B------:R-:W-:Y:S01]  /*19e00*/  R2UR UR10, R17 ;  /* 0x00000000110a72ca */ /* 0x000fe200000e0000 */
[----:B------:R-:W-:-:S02]  /*19e10*/  UIADD3 UR21, -UR22, URZ, URZ ;  /* 0x0000003f16157290 */ /* 0x000fc4000fffe13f */
[----:B------:R-:W-:Y:S02]  /*19e20*/  UIADD3 UR46, -UR14, URZ, URZ ;  /* 0x0000003f0e2e7290 */ /* 0x000fe4000fffe13f */
[----:B------:R-:W-:Y:S02]  /*19e30*/  UIADD3 UR29, UR29, 0x30000, URZ ;  /* 0x000300001d1d7890 */ /* 0x000fe4000fffe03f */
[----:B------:R-:W-:Y:S02]  /*19e40*/  UIMAD UR21, UR41, UR21, UR9 ;  /* 0x00000015291572a4 */ /* 0x000fe4000f8e0209 */
[----:B------:R-:W-:Y:S02]  /*19e50*/  UIADD3 UR32, UR28, 0x2000, URZ ;  /* 0x000020001c207890 */ /* 0x000fe4000fffe03f */
[----:B------:R-:W-:Y:S02]  /*19e60*/  UIMAD UR41, UR41, UR46, UR17 ;  /* 0x0000002e292972a4 */ /* 0x000fe4000f8e0211 */
[----:B------:R-:W-:-:S02]  /*19e70*/  UIADD3 UR36, UR28, 0x4000, URZ ;  /* 0x000040001c247890 */ /* 0x000fc4000fffe03f */
[----:B------:R-:W-:Y:S02]  /*19e80*/  UIADD3 UR40, UR28, 0x6000, URZ ;  /* 0x000060001c287890 */ /* 0x000fe4000fffe03f */
[----:B------:R-:W-:Y:S02]  /*19e90*/  UIADD3 UR16, UR16, 0x20000, URZ ;  /* 0x0002000010107890 */ /* 0x000fe4000fffe03f */
[----:B------:R-:W-:Y:S02]  /*19ea0*/  UIMAD UR21, UR21, UR13, UR47 ;  /* 0x0000000d151572a4 */ /* 0x000fe4000f8e022f */
[----:B------:R-:W-:Y:S02]  /*19eb0*/  UPRMT UR4, UR4, 0x5410, URZ ;  /* 0x0000541004047896 */ /* 0x000fe4000800003f */
[----:B------:R-:W-:Y:S02]  /*19ec0*/  UIADD3 UR8, UR8, 0x20000, URZ ;  /* 0x0002000008087890 */ /* 0x000fe4000fffe03f */
[----:B------:R-:W-:Y:S01]  /*19ed0*/  UIMAD UR13, UR41, UR13, UR47 ;  /* 0x0000000d290d72a4 */ /* 0x000fe2000f8e022f */
[----:B------:R-:W-:Y:S01]  /*19ee0*/  UMOV UR44, 0x0 ;  /* 0x00000000002c7882 */ /* 0x000fe20000000000 */
[----:B------:R-:W-:Y:S01]  /*19ef0*/  UMOV UR45, 0x10000000 ;  /* 0x10000000002d7882 */ /* 0x000fe20000000000 */
[----:B------:R-:W-:Y:S01]  /*19f00*/  UMOV UR35, UR31 ;  /* 0x0000001f00237c82 */ /* 0x000fe20008000000 */
[----:B------:R-:W-:Y:S01]  /*19f10*/  UMOV UR33, UR29 ;  /* 0x0000001d00217c82 */ /* 0x000fe20008000000 */
[----:B------:R-:W-:Y:S01]  /*19f20*/  UMOV UR39, UR31 ;  /* 0x0000001f00277c82 */ /* 0x000fe20008000000 */
[----:B------:R-:W-:Y:S01]  /*19f30*/  UMOV UR37, UR29 ;  /* 0x0000001d00257c82 */ /* 0x000fe20008000000 */
[----:B------:R0:W-:Y:S01]  /*19f40*/  UTMALDG.2D [UR28], [UR26], desc[UR44] ;  /* 0x00002c1c1a0075b4 */ /* 0x0001e20008009000 */
[----:B------:R-:W-:Y:S01]  /*19f50*/  UMOV UR43, UR31 ;  /* 0x0000001f002b7c82 */ /* 0x000fe20008000000 */
[----:B------:R-:W-:Y:S01]  /*19f60*/  UMOV UR41, UR29 ;  /* 0x0000001d00297c82 */ /* 0x000fe20008000000 */
[----:B------:R-:W-:Y:S01]  /*19f70*/  UMOV UR17, UR29 ;  /* 0x0000001d00117c82 */ /* 0x000fe20008000000 */
[----:B------:R-:W-:Y:S01]  /*19f80*/  UMOV UR9, UR29 ;  /* 0x0000001d00097c82 */ /* 0x000fe20008000000 */
[----:B------:R0:W-:Y:S01]  /*19f90*/  UTMALDG.2D [UR32], [UR26], desc[UR44] ;  /* 0x00002c201a0075b4 */ /* 0x0001e20008009000 */
[----:B------:R0:W-:Y:S01]  /*19fa0*/  UTMALDG.2D [UR36], [UR26], desc[UR44] ;  /* 0x00002c241a0075b4 */ /* 0x0001e20008009000 */
[----:B------:R0:W-:Y:S01]  /*19fb0*/  UTMALDG.2D [UR40], [UR26], desc[UR44] ;  /* 0x00002c281a0075b4 */ /* 0x0001e20008009000 */
[----:B------:R0:W-:Y:S01]  /*19fc0*/  UTMALDG.5D.IM2COL [UR16], [UR50], UR4 ;  /* 0x00000010320073b4 */ /* 0x0001e20008060004 */
[----:B------:R0:W-:Y:S02]  /*19fd0*/  UTMALDG.5D.IM2COL [UR8], [UR50], UR4 ;  /* 0x00000008320073b4 */ /* 0x0001e40008060004 */
[----:B0-----:R-:W-:Y:S05]  /*19fe0*/  @P3 BRA `(.L_x_528) ;  /* 0xfffffff400fc3947 */ /* 0x001fea000383ffff */
.L_x_524:
[----:B------:R-:W-:Y:S05]  /*19ff0*/  WARPSYNC.ALL ;  /* 0x0000000000007948 */ /* 0x000fea0003800000 */
[----:B------:R-:W-:-:S13]  /*1a000*/  ELECT P0, URZ, PT ;  /* 0x00000000003f782f */ /* 0x000fda0003800000 */
[----:B------:R-:W-:Y:S05]  /*1a010*/  @!P0 EXIT ;  /* 0x000000000000894d */ /* 0x000fea0003800000 */
[----:B------:R-:W-:-:S04]  /*1a020*/  ULOP3.LUT UR6, UR6, 0x2, URZ, 0xfc, !UPT ;  /* 0x0000000206067892 */ /* 0x000fc8000f8efc3f */
[----:B------:R-:W-:-:S06]  /*1a030*/  UISETP.NE.AND UP0, UPT, UR6, 0x3, UPT ;  /* 0x000000030600788c */ /* 0x000fcc000bf05270 */
[----:B------:R-:W-:-:S13]  /*1a040*/  PLOP3.LUT P0, PT, PT, PT, UP0, 0x80, 0x0 ;  /* 0x000000000000781c */ /* 0x000fda0003f0f008 */
[----:B------:R-:W-:Y:S05]  /*1a050*/  @!P0 BRA `(.L_x_529) ;  /* 0x0000000000048947 */ /* 0x000fea0003800000 */
[----:B------:R-:W-:Y:S01]  /*1a060*/  BPT.TRAP 0x1 ;  /* 0x000000040000795c */ /* 0x000fe20000300000 */
.L_x_529:
[----:B------:R-:W0:Y:S01]  /*1a070*/  S2UR UR7, SR_CgaCtaId ;  /* 0x00000000000779c3 */ /* 0x000e220000008800 */
[----:B------:R-:W-:Y:S01]  /*1a080*/  ULOP3.LUT UP0, URZ, UR5, 0x4, URZ, 0xc0, !UPT ;  /* 0x00000004053f7892 */ /* 0x000fe2000f80c03f */
[----:B------:R-:W-:Y:S01]  /*1a090*/  UMOV UR6, 0x400 ;  /* 0x0000040000067882 */ /* 0x000fe20000000000 */
[----:B------:R-:W-:Y:S02]  /*1a0a0*/  USHF.L.U32 UR4, UR5, 0x3, URZ ;  /* 0x0000000305047899 */ /* 0x000fe4000800063f */
[----:B------:R-:W-:Y:S02]  /*1a0b0*/  USEL UR8, URZ, 0x1, UP0 ;  /* 0x000000013f087887 */ /* 0x000fe40008000000 */
[----:B------:R-:W-:-:S04]  /*1a0c0*/  ULOP3.LUT UR5, UR5, 0x3, URZ, 0xc0, !UPT ;  /* 0x0000000305057892 */ /* 0x000fc8000f8ec03f */
[----:B------:R-:W-:-:S05]  /*1a0d0*/  IMAD.U32 R0, RZ, RZ, UR8 ;  /* 0x00000008ff007e24 */ /* 0x000fca000f8e00ff */
[----:B------:R-:W-:Y:S01]  /*1a0e0*/  SHF.L.U32 R0, R0, 0x1f, RZ ;  /* 0x0000001f00007819 */ /* 0x000fe200000006ff */
[----:B0-----:R-:W-:Y:S02]  /*1a0f0*/  ULEA UR7, UR7, UR6, 0x18 ;  /* 0x0000000607077291 */ /* 0x001fe4000f8ec03f */
[----:B------:R-:W-:Y:S02]  /*1a100*/  ULOP3.LUT UR6, UR4, 0x18, URZ, 0xc0, !UPT ;  /* 0x0000001804067892 */ /* 0x000fe4000f8ec03f */
[----:B------:R-:W-:-:S04]  /*1a110*/  UIADD3 UR4, UR7, 0x30020, URZ ;  /* 0x0003002007047890 */ /* 0x000fc8000fffe03f */
[----:B------:R-:W-:-:S12]  /*1a120*/  UIADD3 UR6, UR4, UR6, URZ ;  /* 0x0000000604067290 */ /* 0x000fd8000fffe03f */
.L_x_530:
[----:B0-----:R-:W-:-:S04]  /*1a130*/  IMAD.U32 R3, RZ, RZ, UR6 ;  /* 0x00000006ff037e24 */ /* 0x001fc8000f8e00ff */
[----:B------:R0:W1:Y:S03]  /*1a140*/  SYNCS.PHASECHK.TRANS64.TRYWAIT P0, [R3+URZ], R0 ;  /* 0x00000000030075a7 */ /* 0x000066000800017f */
[----:B-1----:R-:W-:Y:S05]  /*1a150*/  @!P0 NANOSLEEP.SYNCS 0x989680 ;  /* 0x009896800000895d */ /* 0x002fea0003900000 */
[----:B------:R-:W1:Y:S02]  /*1a160*/  @!P0 SYNCS.PHASECHK.TRANS64 P0, [R3+URZ], R0 ;  /* 0x00000000030085a7 */ /* 0x000e64000800007f */
[----:B-1----:R-:W-:Y:S05]  /*1a170*/  @!P0 BRA `(.L_x_530) ;  /* 0xfffffffc00ec8947 */ /* 0x002fea000383ffff */
[----:B------:R-:W-:-:S04]  /*1a180*/  UIADD3 UR5, UR5, 0x1, URZ ;  /* 0x0000000105057890 */ /* 0x000fc8000fffe03f */
[----:B------:R-:W-:Y:S02]  /*1a190*/  UISETP.EQ.XOR UP0, UPT, UR5, 0x4, !UP0 ;  /* 0x000000040500788c */ /* 0x000fe4000c702a70 */
[----:B------:R-:W-:Y:S02]  /*1a1a0*/  UISETP.NE.AND UP1, UPT, UR5, 0x4, UPT ;  /* 0x000000040500788c */ /* 0x000fe4000bf25270 */
[----:B------:R-:W-:Y:S02]  /*1a1b0*/  USEL UR6, URZ, 0x1, !UP0 ;  /* 0x000000013f067887 */ /* 0x000fe4000c000000 */
[----:B------:R-:W-:-:S04]  /*1a1c0*/  USEL UR5, UR5, URZ, UP1 ;  /* 0x0000003f05057287 */ /* 0x000fc80008800000 */
[----:B0-----:R-:W-:Y:S01]  /*1a1d0*/  IMAD.U32 R0, RZ, RZ, UR6 ;  /* 0x00000006ff007e24 */ /* 0x001fe2000f8e00ff */
[----:B------:R-:W-:-:S04]  /*1a1e0*/  ULEA UR7, UR5, UR4, 0x3 ;  /* 0x0000000405077291 */ /* 0x000fc8000f8e183f */
[----:B------:R-:W-:-:S08]  /*1a1f0*/  SHF.L.U32 R0, R0, 0x1f, RZ ;  /* 0x0000001f00007819 */ /* 0x000fd000000006ff */
.L_x_531:
[----:B0-----:R-:W-:-:S04]  /*1a200*/  IMAD.U32 R3, RZ, RZ, UR7 ;  /* 0x00000007ff037e24 */ /* 0x001fc8000f8e00ff */
[----:B------:R0:W1:Y:S03]  /*1a210*/  SYNCS.PHASECHK.TRANS64.TRYWAIT P0, [R3+URZ], R0 ;  /* 0x00000000030075a7 */ /* 0x000066000800017f */
[----:B-1----:R-:W-:Y:S05]  /*1a220*/  @!P0 NANOSLEEP.SYNCS 0x989680 ;  /* 0x009896800000895d */ /* 0x002fea0003900000 */
[----:B------:R-:W1:Y:S02]  /*1a230*/  @!P0 SYNCS.PHASECHK.TRANS64 P0, [R3+URZ], R0 ;  /* 0x00000000030085a7 */ /* 0x000e64000800007f */
[----:B-1----:R-:W-:Y:S05]  /*1a240*/  @!P0 BRA `(.L_x_531) ;  /* 0xfffffffc00ec8947 */ /* 0x002fea000383ffff */
[----:B------:R-:W-:-:S04]  /*1a250*/  UIADD3 UR5, UR5, 0x1, URZ ;  /* 0x0000000105057890 */ /* 0x000fc8000fffe03f */
[----:B------:R-:W-:Y:S02]  /*1a260*/  UISETP.EQ.XOR UP0, UPT, UR5, 0x4, UP0 ;  /* 0x000000040500788c */ /* 0x000fe40008702a70 */
[----:B------:R-:W-:Y:S02]  /*1a270*/  UISETP.NE.AND UP1, UPT, UR5, 0x4, UPT ;  /* 0x000000040500788c */ /* 0x000fe4000bf25270 */
[----:B------:R-:W-:Y:S02]  /*1a280*/  USEL UR6, URZ, 0x1, !UP0 ;  /* 0x000000013f067887 */ /* 0x000fe4000c000000 */
[----:B------:R-:W-:-:S04]  /*1a290*/  USEL UR5, UR5, URZ, UP1 ;  /* 0x0000003f05057287 */ /* 0x000fc80008800000 */
[----:B0-----:R-:W-:Y:S01]  /*1a2a0*/  IMAD.U32 R0, RZ, RZ, UR6 ;  /* 0x00000006ff007e24 */ /* 0x001fe2000f8e00ff */
[----:B------:R-:W-:-:S04]  /*1a2b0*/  ULEA UR7, UR5, UR4, 0x3 ;  /* 0x0000000405077291 */ /* 0x000fc8000f8e183f */
[----:B------:R-:W-:-:S08]  /*1a2c0*/  SHF.L.U32 R0, R0, 0x1f, RZ ;  /* 0x0000001f00007819 */ /* 0x000fd000000006ff */
.L_x_532:
        /* <DEDUP_REMOVED lines=13> */
.L_x_533:
[----:B0-----:R-:W-:-:S04]  /*1a3a0*/  IMAD.U32 R3, RZ, RZ, UR5 ;  /* 0x00000005ff037e24 */ /* 0x001fc8000f8e00ff */
[----:B------:R0:W1:Y:S03]  /*1a3b0*/  SYNCS.PHASECHK.TRANS64.TRYWAIT P0, [R3+URZ], R0 ;  /* 0x00000000030075a7 */ /* 0x000066000800017f */
[----:B-1----:R-:W-:Y:S05]  /*1a3c0*/  @!P0 NANOSLEEP.SYNCS 0x989680 ;  /* 0x009896800000895d */ /* 0x002fea0003900000 */
[----:B------:R-:W1:Y:S02]  /*1a3d0*/  @!P0 SYNCS.PHASECHK.TRANS64 P0, [R3+URZ], R0 ;  /* 0x00000000030085a7 */ /* 0x000e64000800007f */
[----:B-1----:R-:W-:Y:S05]  /*1a3e0*/  @P0 EXIT ;  /* 0x000000000000094d */ /* 0x002fea0003800000 */
[----:B------:R-:W-:Y:S05]  /*1a3f0*/  BRA `(.L_x_533) ;  /* 0xfffffffc00e87947 */ /* 0x000fea000383ffff */
.L_x_534:
[----:B------:R-:W-:-:S00]  /*1a400*/  BRA `(.L_x_534) ;  /* 0xfffffffc00fc7947 */ /* 0x000fc0000383ffff */
[----:B------:R-:W-:-:S00]  /*1a410*/  NOP ;  /* 0x0000000000007918 */ /* 0x000fc00000000000 */
        /* <DEDUP_REMOVED lines=14> */
.L_x_535:


//--------------------- .nv.shared._ZN7cutlass13device_kernelINS_4conv6kernel13ConvUniversalINS1_16ConvProblemShapeILNS1_8OperatorE2ELi3EEENS1_10collective14CollectiveConvINS1_46MainloopSm90TmaGmmaWarpSpecializedImplicitGemmILS5_2ELi4ELi3EN4cute5tupleIJNSA_1CILi1EEESD_SD_EEENS1_36KernelImplicitTmaWarpSpecializedSm90ELi1EEENSB_IJNSC_ILi256EEENSB_IJNSC_ILi128EEEEEENSB_IJNSC_ILi64EEEEEEEEENS_10bfloat16_tESN_NSA_8TiledMMAINSA_8MMA_AtomIJNSA_4SM904GMMA28MMA_64x128x16_F32BF16BF16_SSILNSR_5MajorE1ELST_1ELNSR_7ScaleInE1ELSU_1EEEEEENSA_6LayoutISE_NSB_IJNSC_ILi0EEESY_SY_EEEEENSB_IJNSA_10UnderscoreES11_S11_EEEEENS7_6detail26Sm90ImplicitGemmTileTraitsINSA_13SM90_TMA_LOADENSA_14ComposedLayoutINSA_7SwizzleILi3ELi4ELi3EEENSA_18smem_ptr_flag_bitsILi16EEENSX_INSB_IJNSB_IJSK_NSC_ILi4EEEEEENSB_IJNSC_ILi8EEES1E_EEENSB_IJSD_S1C_EEEEEENSB_IJNSB_IJSD_NSC_ILi4096EEEEEENSB_IJSK_NSC_ILi512EEEEEENSB_IJSY_NSC_ILi16384EEEEEEEEEEEEEvEENS15_INSA_20SM90_TMA_LOAD_IM2COLENS17_IS19_S1B_NSX_INSB_IJNSB_IJSK_NSC_ILi2EEEEEES1F_S1G_EEENSB_IJS1J_S1L_NSB_IJSY_NSC_ILi8192EEEEEEEEEEEEEvEEEENS_8epilogue10collective6detail29Sm90TmaWarpSpecializedAdapterINS24_15DefaultEpilogueISN_NSB_IJlNSB_IJSD_lllEEESY_EEES29_NS23_6thread17LinearCombinationISN_Li1EffLNS2A_9ScaleType4KindE0ELNS_15FloatRoundStyleE2ESN_EENS_4gemm15EpilogueDefaultEEEEEvvEEEEvNT_6ParamsE --------------------------
	.section	.nv.shared._ZN7cutlass13device_kernelINS_4conv6kernel13ConvUniversalINS1_16ConvProblemShapeILNS1_8OperatorE2ELi3EEENS1_10collective14CollectiveConvINS1_46MainloopSm90TmaGmmaWarpSpecializedImplicitGemmILS5_2ELi4ELi3EN4cute5tupleIJNSA_1CILi1EEESD_SD_EEENS1_36KernelImplicitTmaWarpSpecializedSm90ELi1EEENSB_IJNSC_ILi256EEENSB_IJNSC_ILi128EEEEEENSB_IJNSC_ILi64EEEEEEEEENS_10bfloat16_tESN_NSA_8TiledMMAINSA_8MMA_AtomIJNSA_4SM904GMMA28MMA_64x128x16_F32BF16BF16_SSILNSR_5MajorE1ELST_1ELNSR_7ScaleInE1ELSU_1EEEEEENSA_6LayoutISE_NSB_IJNSC_ILi0EEESY_SY_EEEEENSB_IJNSA_10UnderscoreES11_S11_EEEEENS7_6detail26Sm90ImplicitGemmTileTraitsINSA_13SM90_TMA_LOADENSA_14ComposedLayoutINSA_7SwizzleILi3ELi4ELi3EEENSA_18smem_ptr_flag_bitsILi16EEENSX_INSB_IJNSB_IJSK_NSC_ILi4EEEEEENSB_IJNSC_ILi8EEES1E_EEENSB_IJSD_S1C_EEEEEENSB_IJNSB_IJSD_NSC_ILi4096EEEEEENSB_IJSK_NSC_ILi512EEEEEENSB_IJSY_NSC_ILi16384EEEEEEEEEEEEEvEENS15_INSA_20SM90_TMA_LOAD_IM2COLENS17_IS19_S1B_NSX_INSB_IJNSB_IJSK_NSC_ILi2EEEEEES1F_S1G_EEENSB_IJS1J_S1L_NSB_IJSY_NSC_ILi8192EEEEEEEEEEEEEvEEEENS_8epilogue10collective6detail29Sm90TmaWarpSpecializedAdapterINS24_15DefaultEpilogueISN_NSB_IJlNSB_IJSD_lllEEESY_EEES29_NS23_6thread17LinearCombinationISN_Li1EffLNS2A_9ScaleType4KindE0ELNS_15FloatRoundStyleE2ESN_EENS_4gemm15EpilogueDefaultEEEEEvvEEEEvNT_6ParamsE,"aw",@nobits
	.sectionflags	@""
	.align	16
	.zero		1024


//--------------------- .nv.shared.reserved.0     --------------------------
	.section	.nv.shared.reserved.0,"aw",@nobits
	.weak		__nv_reservedSMEM_offset_0_alias
	.size		__nv_reservedSMEM_offset_0_alias, 0, 0
	.other		__nv_reservedSMEM_offset_0_alias,@"STO_CUDA_RESERVED_SHARED STV_DEFAULT"
__nv_reservedSMEM_offset_0_alias:
	.zero		0


//--------------------- .nv.global                --------------------------
	.section	.nv.global,"aw",@nobits
.nv.global:
	.type		_ZN39_INTERNAL_98d288e3_4_k_cu_36cb768b_27884cute1_E,@object
	.size		_ZN39_INTERNAL_98d288e3_4_k_cu_36cb768b_27884cute1_E,(_ZN39_INTERNAL_98d288e3_4_k_cu_36cb768b_27884cuda3std3__45__cpo6cbeginE - _ZN39_INTERNAL_98d288e3_4_k_cu_36cb768b_27884cute1_E)
_ZN39_INTERNAL_98d288e3_4_k_cu_36cb768b_27884cute1_E:
	.zero		1
	.type		_ZN39_INTERNAL_98d288e3_4_k_cu_36cb768b_27884cuda3std3__45__cpo6cbeginE,@object
	.size		_ZN39_INTERNAL_98d288e3_4_k_cu_36cb768b_27884cuda3std3__45__cpo6cbeginE,(_ZN39_INTERNAL_98d288e3_4_k_cu_36cb768b_27884cuda3std3__48in_placeE - _ZN39_INTERNAL_98d288e3_4_k_cu_36cb768b_27884cuda3std3__45__cpo6cbeginE)
_ZN39_INTERNAL_98d288e3_4_k_cu_36cb768b_27884cuda3std3__45__cpo6cbeginE:
	.zero		1
	.type		_ZN39_INTERNAL_98d288e3_4_k_cu_36cb768b_27884cuda3std3__48in_placeE,@object
	.size		_ZN39_INTERNAL_98d288e3_4_k_cu_36cb768b_27884cuda3std3__48in_placeE,(_ZN39_INTERNAL_98d288e3_4_k_cu_36cb768b_27884cuda3std6ranges3__45__cpo9iter_moveE - _ZN39_INTERNAL_98d288e3_4_k_cu_36cb768b_27884cuda3std3__48in_placeE)
_ZN39_INTERNAL_98d288e3_4_k_cu_36cb768b_27884cuda3std3__48in_placeE:
	.zero		1
	.type		_ZN39_INTERNAL_98d288e3_4_k_cu_36cb768b_27884cuda3std6ranges3__45__cpo9iter_moveE,@object
	.size		_ZN39_INTERNAL_98d288e3_4_k_cu_36cb768b_27884cuda3std6ranges3__45__cpo9iter_moveE,(_ZN39_INTERNAL_98d288e3_4_k_cu_36cb768b_27884cuda3std3__45__cpo5beginE - _ZN39_INTERNAL_98d288e3_4_k_cu_36cb768b_27884cuda3std6ranges3__45__cpo9iter_moveE)
_ZN39_INTERNAL_98d288e3_4_k_cu_36cb768b_27884cuda3std6ranges3__45__cpo9iter_moveE:
	.zero		1
	.type		_ZN39_INTERNAL_98d288e3_4_k_cu_36cb768b_27884cuda3std3__45__cpo5beginE,@object
	.size		_ZN39_INTERNAL_98d288e3_4_k_cu_36cb768b_27884cuda3std3__45__cpo5beginE,(_ZN39_INTERNAL_98d288e3_4_k_cu_36cb768b_27884cuda3std3__441_GLOBAL__N__98d288e3_4_k_cu_36cb768b_27886ignoreE - _ZN39_INTERNAL_98d288e3_4_k_cu_36cb768b_27884cuda3std3__45__cpo5beginE)
_ZN39_INTERNAL_98d288e3_4_k_cu_36cb768b_27884cuda3std3__45__cpo5beginE:
	.zero		1
	.type		_ZN39_INTERNAL_98d288e3_4_k_cu_36cb768b_27884cuda3std3__441_GLOBAL__N__98d288e3_4_k_cu_36cb768b_27886ignoreE,@object
	.size		_ZN39_INTERNAL_98d288e3_4_k_cu_36cb768b_27884cuda3std3__441_GLOBAL__N__98d288e3_4_k_cu_36cb768b_27886ignoreE,(_ZN39_INTERNAL_98d288e3_4_k_cu_36cb768b_27884cute7productE - _ZN39_INTERNAL_98d288e3_4_k_cu_36cb768b_27884cuda3std3__441_GLOBAL__N__98d288e3_4_k_cu_36cb768b_27886ignoreE)
_ZN39_INTERNAL_98d288e3_4_k_cu_36cb768b_27884cuda3std3__441_GLOBAL__N__98d288e3_4_k_cu_36cb768b_27886ignoreE:
	.zero		1
	.type		_ZN39_INTERNAL_98d288e3_4_k_cu_36cb768b_27884cute7productE,@object
	.size		_ZN39_INTERNAL_98d288e3_4_k_cu_36cb768b_27884cute7productE,(_ZN39_INTERNAL_98d288e3_4_k_cu_36cb768b_27884cuda3std3__45__cpo3endE - _ZN39_INTERNAL_98d288e3_4_k_cu_36cb768b_27884cute7productE)
_ZN39_INTERNAL_98d288e3_4_k_cu_36cb768b_27884cute7productE:
	.zero		1
	.type		_ZN39_INTERNAL_98d288e3_4_k_cu_36cb768b_27884cuda3std3__45__cpo3endE,@object
	.size		_ZN39_INTERNAL_98d288e3_4_k_cu_36cb768b_27884cuda3std3__45__cpo3endE,(_ZN39_INTERNAL_98d288e3_4_k_cu_36cb768b_27884cuda3std3__419piecewise_constructE - _ZN39_INTERNAL_98d288e3_4_k_cu_36cb768b_27884cuda3std3__45__cpo3endE)
_ZN39_INTERNAL_98d288e3_4_k_cu_36cb768b_27884cuda3std3__45__cpo3endE:
	.zero		1
	.type		_ZN39_INTERNAL_98d288e3_4_k_cu_36cb768b_27884cuda3std3__419piecewise_constructE,@object
	.size		_ZN39_INTERNAL_98d288e3_4_k_cu_36cb768b_27884cuda3std3__419piecewise_constructE,(_ZN39_INTERNAL_98d288e3_4_k_cu_36cb768b_27884cuda3std3__45__cpo4cendE - _ZN39_INTERNAL_98d288e3_4_k_cu_36cb768b_27884cuda3std3__419piecewise_constructE)
_ZN39_INTERNAL_98d288e3_4_k_cu_36cb768b_27884cuda3std3__419piecewise_constructE:
	.zero		1
	.type		_ZN39_INTERNAL_98d288e3_4_k_cu_36cb768b_27884cuda3std3__45__cpo4cendE,@object
	.size		_ZN39_INTERNAL_98d288e3_4_k_cu_36cb768b_27884cuda3std3__45__cpo4cendE,(_ZN39_INTERNAL_98d288e3_4_k_cu_36cb768b_27884cuda3std6ranges3__45__cpo4swapE - _ZN39_INTERNAL_98d288e3_4_k_cu_36cb768b_27884cuda3std3__45__cpo4cendE)
_ZN39_INTERNAL_98d288e3_4_k_cu_36cb768b_27884cuda3std3__45__cpo4cendE:
	.zero		1
	.type		_ZN39_INTERNAL_98d288e3_4_k_cu_36cb768b_27884cuda3std6ranges3__45__cpo4swapE,@object
	.size		_ZN39_INTERNAL_98d288e3_4_k_cu_36cb768b_27884cuda3std6ranges3__45__cpo4swapE,(.L_7 - _ZN39_INTERNAL_98d288e3_4_k_cu_36cb768b_27884cuda3std6ranges3__45__cpo4swapE)
_ZN39_INTERNAL_98d288e3_4_k_cu_36cb768b_27884cuda3std6ranges3__45__cpo4swapE:
	.zero		1
.L_7:


//--------------------- .nv.constant0._ZN7cutlass13device_kernelINS_4conv6kernel13ConvUniversalINS1_16ConvProblemShapeILNS1_8OperatorE2ELi3EEENS1_10collective14CollectiveConvINS1_46MainloopSm90TmaGmmaWarpSpecializedImplicitGemmILS5_2ELi4ELi3EN4cute5tupleIJNSA_1CILi1EEESD_SD_EEENS1_36KernelImplicitTmaWarpSpecializedSm90ELi1EEENSB_IJNSC_ILi256EEENSB_IJNSC_ILi128EEEEEENSB_IJNSC_ILi64EEEEEEEEENS_10bfloat16_tESN_NSA_8TiledMMAINSA_8MMA_AtomIJNSA_4SM904GMMA28MMA_64x128x16_F32BF16BF16_SSILNSR_5MajorE1ELST_1ELNSR_7ScaleInE1ELSU_1EEEEEENSA_6LayoutISE_NSB_IJNSC_ILi0EEESY_SY_EEEEENSB_IJNSA_10UnderscoreES11_S11_EEEEENS7_6detail26Sm90ImplicitGemmTileTraitsINSA_13SM90_TMA_LOADENSA_14ComposedLayoutINSA_7SwizzleILi3ELi4ELi3EEENSA_18smem_ptr_flag_bitsILi16EEENSX_INSB_IJNSB_IJSK_NSC_ILi4EEEEEENSB_IJNSC_ILi8EEES1E_EEENSB_IJSD_S1C_EEEEEENSB_IJNSB_IJSD_NSC_ILi4096EEEEEENSB_IJSK_NSC_ILi512EEEEEENSB_IJSY_NSC_ILi16384EEEEEEEEEEEEEvEENS15_INSA_20SM90_TMA_LOAD_IM2COLENS17_IS19_S1B_NSX_INSB_IJNSB_IJSK_NSC_ILi2EEEEEES1F_S1G_EEENSB_IJS1J_S1L_NSB_IJSY_NSC_ILi8192EEEEEEEEEEEEEvEEEENS_8epilogue10collective6detail29Sm90TmaWarpSpecializedAdapterINS24_15DefaultEpilogueISN_NSB_IJlNSB_IJSD_lllEEESY_EEES29_NS23_6thread17LinearCombinationISN_Li1EffLNS2A_9ScaleType4KindE0ELNS_15FloatRoundStyleE2ESN_EENS_4gemm15EpilogueDefaultEEEEEvvEEEEvNT_6ParamsE --------------------------
	.section	.nv.constant0._ZN7cutlass13device_kernelINS_4conv6kernel13ConvUniversalINS1_16ConvProblemShapeILNS1_8OperatorE2ELi3EEENS1_10collective14CollectiveConvINS1_46MainloopSm90TmaGmmaWarpSpecializedImplicitGemmILS5_2ELi4ELi3EN4cute5tupleIJNSA_1CILi1EEESD_SD_EEENS1_36KernelImplicitTmaWarpSpecializedSm90ELi1EEENSB_IJNSC_ILi256EEENSB_IJNSC_ILi128EEEEEENSB_IJNSC_ILi64EEEEEEEEENS_10bfloat16_tESN_NSA_8TiledMMAINSA_8MMA_AtomIJNSA_4SM904GMMA28MMA_64x128x16_F32BF16BF16_SSILNSR_5MajorE1ELST_1ELNSR_7ScaleInE1ELSU_1EEEEEENSA_6LayoutISE_NSB_IJNSC_ILi0EEESY_SY_EEEEENSB_IJNSA_10UnderscoreES11_S11_EEEEENS7_6detail26Sm90ImplicitGemmTileTraitsINSA_13SM90_TMA_LOADENSA_14ComposedLayoutINSA_7SwizzleILi3ELi4ELi3EEENSA_18smem_ptr_flag_bitsILi16EEENSX_INSB_IJNSB_IJSK_NSC_ILi4EEEEEENSB_IJNSC_ILi8EEES1E_EEENSB_IJSD_S1C_EEEEEENSB_IJNSB_IJSD_NSC_ILi4096EEEEEENSB_IJSK_NSC_ILi512EEEEEENSB_IJSY_NSC_ILi16384EEEEEEEEEEEEEvEENS15_INSA_20SM90_TMA_LOAD_IM2COLENS17_IS19_S1B_NSX_INSB_IJNSB_IJSK_NSC_ILi2EEEEEES1F_S1G_EEENSB_IJS1J_S1L_NSB_IJSY_NSC_ILi8192EEEEEEEEEEEEEvEEEENS_8epilogue10collective6detail29Sm90TmaWarpSpecializedAdapterINS24_15DefaultEpilogueISN_NSB_IJlNSB_IJSD_lllEEESY_EEES29_NS23_6thread17LinearCombinationISN_Li1EffLNS2A_9ScaleType4KindE0ELNS_15FloatRoundStyleE2ESN_EENS_4gemm15EpilogueDefaultEEEEEvvEEEEvNT_6ParamsE,"a",@progbits
	.sectionflags	@""
	.align	4
.nv.constant0._ZN7cutlass13device_kernelINS_4conv6kernel13ConvUniversalINS1_16ConvProblemShapeILNS1_8OperatorE2ELi3EEENS1_10collective14CollectiveConvINS1_46MainloopSm90TmaGmmaWarpSpecializedImplicitGemmILS5_2ELi4ELi3EN4cute5tupleIJNSA_1CILi1EEESD_SD_EEENS1_36KernelImplicitTmaWarpSpecializedSm90ELi1EEENSB_IJNSC_ILi256EEENSB_IJNSC_ILi128EEEEEENSB_IJNSC_ILi64EEEEEEEEENS_10bfloat16_tESN_NSA_8TiledMMAINSA_8MMA_AtomIJNSA_4SM904GMMA28MMA_64x128x16_F32BF16BF16_SSILNSR_5MajorE1ELST_1ELNSR_7ScaleInE1ELSU_1EEEEEENSA_6LayoutISE_NSB_IJNSC_ILi0EEESY_SY_EEEEENSB_IJNSA_10UnderscoreES11_S11_EEEEENS7_6detail26Sm90ImplicitGemmTileTraitsINSA_13SM90_TMA_LOADENSA_14ComposedLayoutINSA_7SwizzleILi3ELi4ELi3EEENSA_18smem_ptr_flag_bitsILi16EEENSX_INSB_IJNSB_IJSK_NSC_ILi4EEEEEENSB_IJNSC_ILi8EEES1E_EEENSB_IJSD_S1C_EEEEEENSB_IJNSB_IJSD_NSC_ILi4096EEEEEENSB_IJSK_NSC_ILi512EEEEEENSB_IJSY_NSC_ILi16384EEEEEEEEEEEEEvEENS15_INSA_20SM90_TMA_LOAD_IM2COLENS17_IS19_S1B_NSX_INSB_IJNSB_IJSK_NSC_ILi2EEEEEES1F_S1G_EEENSB_IJS1J_S1L_NSB_IJSY_NSC_ILi8192EEEEEEEEEEEEEvEEEENS_8epilogue10collective6detail29Sm90TmaWarpSpecializedAdapterINS24_15DefaultEpilogueISN_NSB_IJlNSB_IJSD_lllEEESY_EEES29_NS23_6thread17LinearCombinationISN_Li1EffLNS2A_9ScaleType4KindE0ELNS_15FloatRoundStyleE2ESN_EENS_4gemm15EpilogueDefaultEEEEEvvEEEEvNT_6ParamsE:
	.zero		1664


//--------------------- SYMBOLS --------------------------

	.type		.nv.reservedSmem.offset0,@object
	.size		.nv.reservedSmem.offset0,0x4
